//
// Generated by NVIDIA NVVM Compiler
//
// Compiler Build ID: CL-36424714
// Cuda compilation tools, release 13.0, V13.0.88
// Based on NVVM 20.0.0
//

.version 9.0
.target sm_100
.address_size 64

	// .globl	ntt_forward_batched
.extern .shared .align 16 .b8 sdata[];

.visible .entry ntt_forward_batched(
	.param .u64 .ptr .align 1 ntt_forward_batched_param_0,
	.param .u64 .ptr .align 1 ntt_forward_batched_param_1,
	.param .u64 .ptr .align 1 ntt_forward_batched_param_2,
	.param .u32 ntt_forward_batched_param_3
)
{
	.reg .pred 	%p<64>;
	.reg .b16 	%rs<6>;
	.reg .b32 	%r<340>;
	.reg .b64 	%rd<406>;

	ld.param.u64 	%rd187, [ntt_forward_batched_param_0];
	ld.param.u64 	%rd188, [ntt_forward_batched_param_1];
	ld.param.u64 	%rd186, [ntt_forward_batched_param_2];
	ld.param.u32 	%r86, [ntt_forward_batched_param_3];
	cvta.to.global.u64 	%rd1, %rd188;
	cvta.to.global.u64 	%rd2, %rd187;
	mov.u32 	%r1, %ctaid.z;
	setp.ge.s32 	%p1, %r1, %r86;
	@%p1 bra 	$L__BB0_156;
	cvta.to.global.u64 	%rd189, %rd186;
	mul.wide.u32 	%rd190, %r1, 8;
	add.s64 	%rd191, %rd189, %rd190;
	ld.global.nc.u64 	%rd3, [%rd191];
	shl.b32 	%r2, %r1, 12;
	mov.u32 	%r333, %tid.x;
	mov.u32 	%r4, %ntid.x;
	add.s32 	%r88, %r333, %r4;
	cvt.u16.u32 	%rs2, %r88;
	xor.b16  	%rs3, %rs2, 4095;
	cvt.u16.u32 	%rs4, %r4;
	div.u16 	%rs5, %rs3, %rs4;
	and.b16  	%rs1, %rs5, 3;
	cvt.u32.u16 	%r5, %rs1;
	setp.eq.s16 	%p2, %rs1, 2;
	mov.b32 	%r316, 0;
	mov.u32 	%r315, %r333;
	@%p2 bra 	$L__BB0_21;
$L__BB0_2:
	.pragma "nounroll";
	add.s32 	%r8, %r2, %r315;
	mul.wide.u32 	%rd192, %r8, 8;
	add.s64 	%rd193, %rd2, %rd192;
	ld.global.u64 	%rd4, [%rd193];
	or.b64  	%rd194, %rd4, %rd3;
	and.b64  	%rd195, %rd194, -4294967296;
	setp.ne.s64 	%p3, %rd195, 0;
	@%p3 bra 	$L__BB0_4;
	cvt.u32.u64 	%r89, %rd3;
	cvt.u32.u64 	%r90, %rd4;
	rem.u32 	%r91, %r90, %r89;
	cvt.u64.u32 	%rd364, %r91;
	bra.uni 	$L__BB0_5;
$L__BB0_4:
	rem.s64 	%rd364, %rd4, %rd3;
$L__BB0_5:
	add.s64 	%rd8, %rd364, %rd3;
	or.b64  	%rd196, %rd8, %rd3;
	and.b64  	%rd197, %rd196, -4294967296;
	setp.ne.s64 	%p4, %rd197, 0;
	@%p4 bra 	$L__BB0_7;
	cvt.u32.u64 	%r92, %rd3;
	cvt.u32.u64 	%r93, %rd8;
	rem.u32 	%r94, %r93, %r92;
	cvt.u64.u32 	%rd365, %r94;
	bra.uni 	$L__BB0_8;
$L__BB0_7:
	rem.s64 	%rd365, %rd8, %rd3;
$L__BB0_8:
	add.s64 	%rd199, %rd1, %rd192;
	ld.global.nc.u64 	%rd12, [%rd199];
	and.b64  	%rd200, %rd12, 262143;
	mul.lo.s64 	%rd13, %rd200, %rd365;
	or.b64  	%rd201, %rd13, %rd3;
	and.b64  	%rd202, %rd201, -4294967296;
	setp.ne.s64 	%p5, %rd202, 0;
	@%p5 bra 	$L__BB0_10;
	cvt.u32.u64 	%r95, %rd3;
	cvt.u32.u64 	%r96, %rd13;
	rem.u32 	%r97, %r96, %r95;
	cvt.u64.u32 	%rd366, %r97;
	bra.uni 	$L__BB0_11;
$L__BB0_10:
	rem.u64 	%rd366, %rd13, %rd3;
$L__BB0_11:
	shr.u64 	%rd203, %rd12, 18;
	mul.lo.s64 	%rd17, %rd203, %rd365;
	or.b64  	%rd204, %rd17, %rd3;
	and.b64  	%rd205, %rd204, -4294967296;
	setp.ne.s64 	%p6, %rd205, 0;
	@%p6 bra 	$L__BB0_13;
	cvt.u32.u64 	%r98, %rd3;
	cvt.u32.u64 	%r99, %rd17;
	rem.u32 	%r100, %r99, %r98;
	cvt.u64.u32 	%rd367, %r100;
	bra.uni 	$L__BB0_14;
$L__BB0_13:
	rem.u64 	%rd367, %rd17, %rd3;
$L__BB0_14:
	shl.b64 	%rd21, %rd367, 18;
	or.b64  	%rd206, %rd21, %rd3;
	and.b64  	%rd207, %rd206, -4294967296;
	setp.ne.s64 	%p7, %rd207, 0;
	@%p7 bra 	$L__BB0_16;
	cvt.u32.u64 	%r101, %rd3;
	cvt.u32.u64 	%r102, %rd21;
	rem.u32 	%r103, %r102, %r101;
	cvt.u64.u32 	%rd368, %r103;
	bra.uni 	$L__BB0_17;
$L__BB0_16:
	rem.u64 	%rd368, %rd21, %rd3;
$L__BB0_17:
	add.s64 	%rd25, %rd368, %rd366;
	or.b64  	%rd208, %rd25, %rd3;
	and.b64  	%rd209, %rd208, -4294967296;
	setp.ne.s64 	%p8, %rd209, 0;
	@%p8 bra 	$L__BB0_19;
	cvt.u32.u64 	%r104, %rd3;
	cvt.u32.u64 	%r105, %rd25;
	rem.u32 	%r106, %r105, %r104;
	cvt.u64.u32 	%rd369, %r106;
	bra.uni 	$L__BB0_20;
$L__BB0_19:
	rem.u64 	%rd369, %rd25, %rd3;
$L__BB0_20:
	shl.b32 	%r107, %r315, 3;
	mov.u32 	%r108, sdata;
	add.s32 	%r109, %r108, %r107;
	st.shared.u64 	[%r109], %rd369;
	add.s32 	%r315, %r315, %r4;
	add.s32 	%r316, %r316, 1;
	xor.b32  	%r110, %r316, %r5;
	setp.ne.s32 	%p9, %r110, 2;
	@%p9 bra 	$L__BB0_2;
$L__BB0_21:
	shl.b32 	%r111, %r315, 3;
	mov.u32 	%r112, sdata;
	add.s32 	%r321, %r112, %r111;
	add.s32 	%r317, %r315, %r2;
	add.s32 	%r320, %r317, %r4;
	shl.b32 	%r113, %r4, 1;
	add.s32 	%r319, %r317, %r113;
	mad.lo.s32 	%r318, %r4, 3, %r317;
$L__BB0_22:
	mul.wide.u32 	%rd210, %r317, 8;
	add.s64 	%rd211, %rd2, %rd210;
	ld.global.u64 	%rd29, [%rd211];
	or.b64  	%rd212, %rd29, %rd3;
	and.b64  	%rd213, %rd212, -4294967296;
	setp.ne.s64 	%p10, %rd213, 0;
	@%p10 bra 	$L__BB0_24;
	cvt.u32.u64 	%r114, %rd3;
	cvt.u32.u64 	%r115, %rd29;
	rem.u32 	%r116, %r115, %r114;
	cvt.u64.u32 	%rd370, %r116;
	bra.uni 	$L__BB0_25;
$L__BB0_24:
	rem.s64 	%rd370, %rd29, %rd3;
$L__BB0_25:
	add.s64 	%rd33, %rd370, %rd3;
	or.b64  	%rd214, %rd33, %rd3;
	and.b64  	%rd215, %rd214, -4294967296;
	setp.ne.s64 	%p11, %rd215, 0;
	@%p11 bra 	$L__BB0_27;
	cvt.u32.u64 	%r117, %rd3;
	cvt.u32.u64 	%r118, %rd33;
	rem.u32 	%r119, %r118, %r117;
	cvt.u64.u32 	%rd371, %r119;
	bra.uni 	$L__BB0_28;
$L__BB0_27:
	rem.s64 	%rd371, %rd33, %rd3;
$L__BB0_28:
	add.s64 	%rd217, %rd1, %rd210;
	ld.global.nc.u64 	%rd37, [%rd217];
	and.b64  	%rd218, %rd37, 262143;
	mul.lo.s64 	%rd38, %rd218, %rd371;
	or.b64  	%rd219, %rd38, %rd3;
	and.b64  	%rd220, %rd219, -4294967296;
	setp.ne.s64 	%p12, %rd220, 0;
	@%p12 bra 	$L__BB0_30;
	cvt.u32.u64 	%r120, %rd3;
	cvt.u32.u64 	%r121, %rd38;
	rem.u32 	%r122, %r121, %r120;
	cvt.u64.u32 	%rd372, %r122;
	bra.uni 	$L__BB0_31;
$L__BB0_30:
	rem.u64 	%rd372, %rd38, %rd3;
$L__BB0_31:
	shr.u64 	%rd221, %rd37, 18;
	mul.lo.s64 	%rd42, %rd221, %rd371;
	or.b64  	%rd222, %rd42, %rd3;
	and.b64  	%rd223, %rd222, -4294967296;
	setp.ne.s64 	%p13, %rd223, 0;
	@%p13 bra 	$L__BB0_33;
	cvt.u32.u64 	%r123, %rd3;
	cvt.u32.u64 	%r124, %rd42;
	rem.u32 	%r125, %r124, %r123;
	cvt.u64.u32 	%rd373, %r125;
	bra.uni 	$L__BB0_34;
$L__BB0_33:
	rem.u64 	%rd373, %rd42, %rd3;
$L__BB0_34:
	shl.b64 	%rd46, %rd373, 18;
	or.b64  	%rd224, %rd46, %rd3;
	and.b64  	%rd225, %rd224, -4294967296;
	setp.ne.s64 	%p14, %rd225, 0;
	@%p14 bra 	$L__BB0_36;
	cvt.u32.u64 	%r126, %rd3;
	cvt.u32.u64 	%r127, %rd46;
	rem.u32 	%r128, %r127, %r126;
	cvt.u64.u32 	%rd374, %r128;
	bra.uni 	$L__BB0_37;
$L__BB0_36:
	rem.u64 	%rd374, %rd46, %rd3;
$L__BB0_37:
	add.s64 	%rd50, %rd374, %rd372;
	or.b64  	%rd226, %rd50, %rd3;
	and.b64  	%rd227, %rd226, -4294967296;
	setp.ne.s64 	%p15, %rd227, 0;
	@%p15 bra 	$L__BB0_39;
	cvt.u32.u64 	%r129, %rd3;
	cvt.u32.u64 	%r130, %rd50;
	rem.u32 	%r131, %r130, %r129;
	cvt.u64.u32 	%rd375, %r131;
	bra.uni 	$L__BB0_40;
$L__BB0_39:
	rem.u64 	%rd375, %rd50, %rd3;
$L__BB0_40:
	st.shared.u64 	[%r321], %rd375;
	mul.wide.u32 	%rd228, %r320, 8;
	add.s64 	%rd229, %rd2, %rd228;
	ld.global.u64 	%rd54, [%rd229];
	or.b64  	%rd230, %rd54, %rd3;
	and.b64  	%rd231, %rd230, -4294967296;
	setp.ne.s64 	%p16, %rd231, 0;
	@%p16 bra 	$L__BB0_42;
	cvt.u32.u64 	%r132, %rd3;
	cvt.u32.u64 	%r133, %rd54;
	rem.u32 	%r134, %r133, %r132;
	cvt.u64.u32 	%rd376, %r134;
	bra.uni 	$L__BB0_43;
$L__BB0_42:
	rem.s64 	%rd376, %rd54, %rd3;
$L__BB0_43:
	add.s64 	%rd58, %rd376, %rd3;
	or.b64  	%rd232, %rd58, %rd3;
	and.b64  	%rd233, %rd232, -4294967296;
	setp.ne.s64 	%p17, %rd233, 0;
	@%p17 bra 	$L__BB0_45;
	cvt.u32.u64 	%r135, %rd3;
	cvt.u32.u64 	%r136, %rd58;
	rem.u32 	%r137, %r136, %r135;
	cvt.u64.u32 	%rd377, %r137;
	bra.uni 	$L__BB0_46;
$L__BB0_45:
	rem.s64 	%rd377, %rd58, %rd3;
$L__BB0_46:
	add.s64 	%rd235, %rd1, %rd228;
	ld.global.nc.u64 	%rd62, [%rd235];
	and.b64  	%rd236, %rd62, 262143;
	mul.lo.s64 	%rd63, %rd236, %rd377;
	or.b64  	%rd237, %rd63, %rd3;
	and.b64  	%rd238, %rd237, -4294967296;
	setp.ne.s64 	%p18, %rd238, 0;
	@%p18 bra 	$L__BB0_48;
	cvt.u32.u64 	%r138, %rd3;
	cvt.u32.u64 	%r139, %rd63;
	rem.u32 	%r140, %r139, %r138;
	cvt.u64.u32 	%rd378, %r140;
	bra.uni 	$L__BB0_49;
$L__BB0_48:
	rem.u64 	%rd378, %rd63, %rd3;
$L__BB0_49:
	shr.u64 	%rd239, %rd62, 18;
	mul.lo.s64 	%rd67, %rd239, %rd377;
	or.b64  	%rd240, %rd67, %rd3;
	and.b64  	%rd241, %rd240, -4294967296;
	setp.ne.s64 	%p19, %rd241, 0;
	@%p19 bra 	$L__BB0_51;
	cvt.u32.u64 	%r141, %rd3;
	cvt.u32.u64 	%r142, %rd67;
	rem.u32 	%r143, %r142, %r141;
	cvt.u64.u32 	%rd379, %r143;
	bra.uni 	$L__BB0_52;
$L__BB0_51:
	rem.u64 	%rd379, %rd67, %rd3;
$L__BB0_52:
	shl.b64 	%rd71, %rd379, 18;
	or.b64  	%rd242, %rd71, %rd3;
	and.b64  	%rd243, %rd242, -4294967296;
	setp.ne.s64 	%p20, %rd243, 0;
	@%p20 bra 	$L__BB0_54;
	cvt.u32.u64 	%r144, %rd3;
	cvt.u32.u64 	%r145, %rd71;
	rem.u32 	%r146, %r145, %r144;
	cvt.u64.u32 	%rd380, %r146;
	bra.uni 	$L__BB0_55;
$L__BB0_54:
	rem.u64 	%rd380, %rd71, %rd3;
$L__BB0_55:
	add.s64 	%rd75, %rd380, %rd378;
	or.b64  	%rd244, %rd75, %rd3;
	and.b64  	%rd245, %rd244, -4294967296;
	setp.ne.s64 	%p21, %rd245, 0;
	@%p21 bra 	$L__BB0_57;
	cvt.u32.u64 	%r147, %rd3;
	cvt.u32.u64 	%r148, %rd75;
	rem.u32 	%r149, %r148, %r147;
	cvt.u64.u32 	%rd381, %r149;
	bra.uni 	$L__BB0_58;
$L__BB0_57:
	rem.u64 	%rd381, %rd75, %rd3;
$L__BB0_58:
	shl.b32 	%r150, %r4, 3;
	add.s32 	%r151, %r321, %r150;
	st.shared.u64 	[%r151], %rd381;
	mul.wide.u32 	%rd246, %r319, 8;
	add.s64 	%rd247, %rd2, %rd246;
	ld.global.u64 	%rd79, [%rd247];
	or.b64  	%rd248, %rd79, %rd3;
	and.b64  	%rd249, %rd248, -4294967296;
	setp.ne.s64 	%p22, %rd249, 0;
	@%p22 bra 	$L__BB0_60;
	cvt.u32.u64 	%r152, %rd3;
	cvt.u32.u64 	%r153, %rd79;
	rem.u32 	%r154, %r153, %r152;
	cvt.u64.u32 	%rd382, %r154;
	bra.uni 	$L__BB0_61;
$L__BB0_60:
	rem.s64 	%rd382, %rd79, %rd3;
$L__BB0_61:
	add.s64 	%rd83, %rd382, %rd3;
	or.b64  	%rd250, %rd83, %rd3;
	and.b64  	%rd251, %rd250, -4294967296;
	setp.ne.s64 	%p23, %rd251, 0;
	@%p23 bra 	$L__BB0_63;
	cvt.u32.u64 	%r155, %rd3;
	cvt.u32.u64 	%r156, %rd83;
	rem.u32 	%r157, %r156, %r155;
	cvt.u64.u32 	%rd383, %r157;
	bra.uni 	$L__BB0_64;
$L__BB0_63:
	rem.s64 	%rd383, %rd83, %rd3;
$L__BB0_64:
	add.s64 	%rd253, %rd1, %rd246;
	ld.global.nc.u64 	%rd87, [%rd253];
	and.b64  	%rd254, %rd87, 262143;
	mul.lo.s64 	%rd88, %rd254, %rd383;
	or.b64  	%rd255, %rd88, %rd3;
	and.b64  	%rd256, %rd255, -4294967296;
	setp.ne.s64 	%p24, %rd256, 0;
	@%p24 bra 	$L__BB0_66;
	cvt.u32.u64 	%r158, %rd3;
	cvt.u32.u64 	%r159, %rd88;
	rem.u32 	%r160, %r159, %r158;
	cvt.u64.u32 	%rd384, %r160;
	bra.uni 	$L__BB0_67;
$L__BB0_66:
	rem.u64 	%rd384, %rd88, %rd3;
$L__BB0_67:
	shr.u64 	%rd257, %rd87, 18;
	mul.lo.s64 	%rd92, %rd257, %rd383;
	or.b64  	%rd258, %rd92, %rd3;
	and.b64  	%rd259, %rd258, -4294967296;
	setp.ne.s64 	%p25, %rd259, 0;
	@%p25 bra 	$L__BB0_69;
	cvt.u32.u64 	%r161, %rd3;
	cvt.u32.u64 	%r162, %rd92;
	rem.u32 	%r163, %r162, %r161;
	cvt.u64.u32 	%rd385, %r163;
	bra.uni 	$L__BB0_70;
$L__BB0_69:
	rem.u64 	%rd385, %rd92, %rd3;
$L__BB0_70:
	shl.b64 	%rd96, %rd385, 18;
	or.b64  	%rd260, %rd96, %rd3;
	and.b64  	%rd261, %rd260, -4294967296;
	setp.ne.s64 	%p26, %rd261, 0;
	@%p26 bra 	$L__BB0_72;
	cvt.u32.u64 	%r164, %rd3;
	cvt.u32.u64 	%r165, %rd96;
	rem.u32 	%r166, %r165, %r164;
	cvt.u64.u32 	%rd386, %r166;
	bra.uni 	$L__BB0_73;
$L__BB0_72:
	rem.u64 	%rd386, %rd96, %rd3;
$L__BB0_73:
	add.s64 	%rd100, %rd386, %rd384;
	or.b64  	%rd262, %rd100, %rd3;
	and.b64  	%rd263, %rd262, -4294967296;
	setp.ne.s64 	%p27, %rd263, 0;
	@%p27 bra 	$L__BB0_75;
	cvt.u32.u64 	%r167, %rd3;
	cvt.u32.u64 	%r168, %rd100;
	rem.u32 	%r169, %r168, %r167;
	cvt.u64.u32 	%rd387, %r169;
	bra.uni 	$L__BB0_76;
$L__BB0_75:
	rem.u64 	%rd387, %rd100, %rd3;
$L__BB0_76:
	shl.b32 	%r170, %r4, 4;
	add.s32 	%r171, %r321, %r170;
	st.shared.u64 	[%r171], %rd387;
	mul.wide.u32 	%rd264, %r318, 8;
	add.s64 	%rd265, %rd2, %rd264;
	ld.global.u64 	%rd104, [%rd265];
	or.b64  	%rd266, %rd104, %rd3;
	and.b64  	%rd267, %rd266, -4294967296;
	setp.ne.s64 	%p28, %rd267, 0;
	@%p28 bra 	$L__BB0_78;
	cvt.u32.u64 	%r172, %rd3;
	cvt.u32.u64 	%r173, %rd104;
	rem.u32 	%r174, %r173, %r172;
	cvt.u64.u32 	%rd388, %r174;
	bra.uni 	$L__BB0_79;
$L__BB0_78:
	rem.s64 	%rd388, %rd104, %rd3;
$L__BB0_79:
	add.s64 	%rd108, %rd388, %rd3;
	or.b64  	%rd268, %rd108, %rd3;
	and.b64  	%rd269, %rd268, -4294967296;
	setp.ne.s64 	%p29, %rd269, 0;
	@%p29 bra 	$L__BB0_81;
	cvt.u32.u64 	%r175, %rd3;
	cvt.u32.u64 	%r176, %rd108;
	rem.u32 	%r177, %r176, %r175;
	cvt.u64.u32 	%rd389, %r177;
	bra.uni 	$L__BB0_82;
$L__BB0_81:
	rem.s64 	%rd389, %rd108, %rd3;
$L__BB0_82:
	add.s64 	%rd271, %rd1, %rd264;
	ld.global.nc.u64 	%rd112, [%rd271];
	and.b64  	%rd272, %rd112, 262143;
	mul.lo.s64 	%rd113, %rd272, %rd389;
	or.b64  	%rd273, %rd113, %rd3;
	and.b64  	%rd274, %rd273, -4294967296;
	setp.ne.s64 	%p30, %rd274, 0;
	@%p30 bra 	$L__BB0_84;
	cvt.u32.u64 	%r178, %rd3;
	cvt.u32.u64 	%r179, %rd113;
	rem.u32 	%r180, %r179, %r178;
	cvt.u64.u32 	%rd390, %r180;
	bra.uni 	$L__BB0_85;
$L__BB0_84:
	rem.u64 	%rd390, %rd113, %rd3;
$L__BB0_85:
	shr.u64 	%rd275, %rd112, 18;
	mul.lo.s64 	%rd117, %rd275, %rd389;
	or.b64  	%rd276, %rd117, %rd3;
	and.b64  	%rd277, %rd276, -4294967296;
	setp.ne.s64 	%p31, %rd277, 0;
	@%p31 bra 	$L__BB0_87;
	cvt.u32.u64 	%r181, %rd3;
	cvt.u32.u64 	%r182, %rd117;
	rem.u32 	%r183, %r182, %r181;
	cvt.u64.u32 	%rd391, %r183;
	bra.uni 	$L__BB0_88;
$L__BB0_87:
	rem.u64 	%rd391, %rd117, %rd3;
$L__BB0_88:
	shl.b64 	%rd121, %rd391, 18;
	or.b64  	%rd278, %rd121, %rd3;
	and.b64  	%rd279, %rd278, -4294967296;
	setp.ne.s64 	%p32, %rd279, 0;
	@%p32 bra 	$L__BB0_90;
	cvt.u32.u64 	%r184, %rd3;
	cvt.u32.u64 	%r185, %rd121;
	rem.u32 	%r186, %r185, %r184;
	cvt.u64.u32 	%rd392, %r186;
	bra.uni 	$L__BB0_91;
$L__BB0_90:
	rem.u64 	%rd392, %rd121, %rd3;
$L__BB0_91:
	add.s64 	%rd125, %rd392, %rd390;
	or.b64  	%rd280, %rd125, %rd3;
	and.b64  	%rd281, %rd280, -4294967296;
	setp.ne.s64 	%p33, %rd281, 0;
	@%p33 bra 	$L__BB0_93;
	cvt.u32.u64 	%r187, %rd3;
	cvt.u32.u64 	%r188, %rd125;
	rem.u32 	%r189, %r188, %r187;
	cvt.u64.u32 	%rd393, %r189;
	bra.uni 	$L__BB0_94;
$L__BB0_93:
	rem.u64 	%rd393, %rd125, %rd3;
$L__BB0_94:
	mad.lo.s32 	%r190, %r4, 24, %r321;
	st.shared.u64 	[%r190], %rd393;
	shl.b32 	%r191, %r4, 2;
	add.s32 	%r315, %r315, %r191;
	shl.b32 	%r192, %r4, 5;
	add.s32 	%r321, %r321, %r192;
	add.s32 	%r320, %r320, %r191;
	add.s32 	%r319, %r319, %r191;
	add.s32 	%r318, %r318, %r191;
	add.s32 	%r317, %r317, %r191;
	setp.lt.u32 	%p34, %r315, 4096;
	@%p34 bra 	$L__BB0_22;
	setp.eq.s16 	%p35, %rs1, 2;
	bar.sync 	0;
	mov.u32 	%r325, %r333;
	@%p35 bra 	$L__BB0_100;
	mov.b32 	%r324, 0;
	mov.u32 	%r325, %r333;
$L__BB0_97:
	.pragma "nounroll";
	brev.b32 	%r194, %r325;
	shr.u32 	%r31, %r194, 20;
	setp.ge.u32 	%p36, %r325, %r31;
	@%p36 bra 	$L__BB0_99;
	shl.b32 	%r195, %r325, 3;
	add.s32 	%r197, %r112, %r195;
	ld.shared.u64 	%rd282, [%r197];
	shl.b32 	%r198, %r31, 3;
	add.s32 	%r199, %r112, %r198;
	ld.shared.u64 	%rd283, [%r199];
	st.shared.u64 	[%r197], %rd283;
	st.shared.u64 	[%r199], %rd282;
$L__BB0_99:
	add.s32 	%r325, %r325, %r4;
	add.s32 	%r324, %r324, 1;
	xor.b32  	%r200, %r324, %r5;
	setp.ne.s32 	%p37, %r200, 2;
	@%p37 bra 	$L__BB0_97;
$L__BB0_100:
	brev.b32 	%r201, %r325;
	shr.u32 	%r36, %r201, 20;
	setp.ge.u32 	%p38, %r325, %r36;
	@%p38 bra 	$L__BB0_102;
	shl.b32 	%r202, %r325, 3;
	add.s32 	%r204, %r112, %r202;
	ld.shared.u64 	%rd284, [%r204];
	shl.b32 	%r205, %r36, 3;
	add.s32 	%r206, %r112, %r205;
	ld.shared.u64 	%rd285, [%r206];
	st.shared.u64 	[%r204], %rd285;
	st.shared.u64 	[%r206], %rd284;
$L__BB0_102:
	add.s32 	%r37, %r325, %r4;
	brev.b32 	%r207, %r37;
	shr.u32 	%r38, %r207, 20;
	setp.ge.u32 	%p39, %r37, %r38;
	@%p39 bra 	$L__BB0_104;
	shl.b32 	%r208, %r37, 3;
	add.s32 	%r210, %r112, %r208;
	ld.shared.u64 	%rd286, [%r210];
	shl.b32 	%r211, %r38, 3;
	add.s32 	%r212, %r112, %r211;
	ld.shared.u64 	%rd287, [%r212];
	st.shared.u64 	[%r210], %rd287;
	st.shared.u64 	[%r212], %rd286;
$L__BB0_104:
	add.s32 	%r39, %r37, %r4;
	brev.b32 	%r213, %r39;
	shr.u32 	%r40, %r213, 20;
	setp.ge.u32 	%p40, %r39, %r40;
	@%p40 bra 	$L__BB0_106;
	shl.b32 	%r214, %r39, 3;
	add.s32 	%r216, %r112, %r214;
	ld.shared.u64 	%rd288, [%r216];
	shl.b32 	%r217, %r40, 3;
	add.s32 	%r218, %r112, %r217;
	ld.shared.u64 	%rd289, [%r218];
	st.shared.u64 	[%r216], %rd289;
	st.shared.u64 	[%r218], %rd288;
$L__BB0_106:
	add.s32 	%r41, %r39, %r4;
	brev.b32 	%r219, %r41;
	shr.u32 	%r42, %r219, 20;
	setp.ge.u32 	%p41, %r41, %r42;
	@%p41 bra 	$L__BB0_108;
	shl.b32 	%r220, %r41, 3;
	add.s32 	%r222, %r112, %r220;
	ld.shared.u64 	%rd290, [%r222];
	shl.b32 	%r223, %r42, 3;
	add.s32 	%r224, %r112, %r223;
	ld.shared.u64 	%rd291, [%r224];
	st.shared.u64 	[%r222], %rd291;
	st.shared.u64 	[%r224], %rd290;
$L__BB0_108:
	add.s32 	%r325, %r41, %r4;
	setp.lt.u32 	%p42, %r325, 4096;
	@%p42 bra 	$L__BB0_100;
	bar.sync 	0;
	sub.s32 	%r227, 2047, %r88;
	div.u32 	%r228, %r227, %r4;
	and.b32  	%r44, %r228, 1;
	mov.b32 	%r327, 1;
$L__BB0_110:
	setp.eq.s32 	%p43, %r44, 0;
	mov.b32 	%r229, 1;
	shl.b32 	%r230, %r229, %r327;
	shr.u32 	%r231, %r230, 1;
	add.s32 	%r46, %r327, -1;
	add.s32 	%r47, %r231, -1;
	mov.u32 	%r330, %r333;
	@%p43 bra 	$L__BB0_124;
	shr.u32 	%r232, %r333, %r46;
	and.b32  	%r233, %r333, %r47;
	shl.b32 	%r234, %r232, %r327;
	add.s32 	%r235, %r234, %r233;
	mov.b32 	%r236, 4096;
	shr.u32 	%r237, %r236, %r46;
	mad.lo.s32 	%r238, %r233, %r237, %r2;
	mul.wide.u32 	%rd292, %r238, 8;
	add.s64 	%rd293, %rd1, %rd292;
	ld.global.nc.u64 	%rd129, [%rd293];
	shl.b32 	%r239, %r235, 3;
	mov.u32 	%r240, sdata;
	add.s32 	%r48, %r240, %r239;
	ld.shared.u64 	%rd130, [%r48];
	mov.b32 	%r241, 4;
	shl.b32 	%r242, %r241, %r327;
	add.s32 	%r49, %r48, %r242;
	ld.shared.u64 	%rd131, [%r49];
	and.b64  	%rd294, %rd129, 262143;
	mul.lo.s64 	%rd132, %rd131, %rd294;
	or.b64  	%rd295, %rd132, %rd3;
	and.b64  	%rd296, %rd295, -4294967296;
	setp.ne.s64 	%p44, %rd296, 0;
	@%p44 bra 	$L__BB0_113;
	cvt.u32.u64 	%r243, %rd3;
	cvt.u32.u64 	%r244, %rd132;
	rem.u32 	%r245, %r244, %r243;
	cvt.u64.u32 	%rd394, %r245;
	bra.uni 	$L__BB0_114;
$L__BB0_113:
	rem.u64 	%rd394, %rd132, %rd3;
$L__BB0_114:
	shr.u64 	%rd297, %rd129, 18;
	mul.lo.s64 	%rd136, %rd131, %rd297;
	or.b64  	%rd298, %rd136, %rd3;
	and.b64  	%rd299, %rd298, -4294967296;
	setp.ne.s64 	%p45, %rd299, 0;
	@%p45 bra 	$L__BB0_116;
	cvt.u32.u64 	%r246, %rd3;
	cvt.u32.u64 	%r247, %rd136;
	rem.u32 	%r248, %r247, %r246;
	cvt.u64.u32 	%rd395, %r248;
	bra.uni 	$L__BB0_117;
$L__BB0_116:
	rem.u64 	%rd395, %rd136, %rd3;
$L__BB0_117:
	shl.b64 	%rd140, %rd395, 18;
	or.b64  	%rd300, %rd140, %rd3;
	and.b64  	%rd301, %rd300, -4294967296;
	setp.ne.s64 	%p46, %rd301, 0;
	@%p46 bra 	$L__BB0_119;
	cvt.u32.u64 	%r249, %rd3;
	cvt.u32.u64 	%r250, %rd140;
	rem.u32 	%r251, %r250, %r249;
	cvt.u64.u32 	%rd396, %r251;
	bra.uni 	$L__BB0_120;
$L__BB0_119:
	rem.u64 	%rd396, %rd140, %rd3;
$L__BB0_120:
	add.s64 	%rd144, %rd396, %rd394;
	or.b64  	%rd302, %rd144, %rd3;
	and.b64  	%rd303, %rd302, -4294967296;
	setp.ne.s64 	%p47, %rd303, 0;
	@%p47 bra 	$L__BB0_122;
	cvt.u32.u64 	%r252, %rd3;
	cvt.u32.u64 	%r253, %rd144;
	rem.u32 	%r254, %r253, %r252;
	cvt.u64.u32 	%rd397, %r254;
	bra.uni 	$L__BB0_123;
$L__BB0_122:
	rem.u64 	%rd397, %rd144, %rd3;
$L__BB0_123:
	add.s32 	%r330, %r333, %r4;
	add.s64 	%rd304, %rd397, %rd130;
	setp.lt.s64 	%p48, %rd304, %rd3;
	selp.b64 	%rd305, 0, %rd3, %p48;
	sub.s64 	%rd306, %rd304, %rd305;
	st.shared.u64 	[%r48], %rd306;
	sub.s64 	%rd307, %rd130, %rd397;
	shr.s64 	%rd308, %rd307, 63;
	and.b64  	%rd309, %rd308, %rd3;
	add.s64 	%rd310, %rd309, %rd307;
	st.shared.u64 	[%r49], %rd310;
$L__BB0_124:
	add.s32 	%r329, %r4, %r330;
$L__BB0_125:
	shr.u32 	%r255, %r330, %r46;
	and.b32  	%r256, %r330, %r47;
	shl.b32 	%r257, %r255, %r327;
	add.s32 	%r258, %r257, %r256;
	mov.b32 	%r259, 4096;
	shr.u32 	%r260, %r259, %r46;
	mad.lo.s32 	%r261, %r256, %r260, %r2;
	mul.wide.u32 	%rd311, %r261, 8;
	add.s64 	%rd312, %rd1, %rd311;
	ld.global.nc.u64 	%rd148, [%rd312];
	shl.b32 	%r262, %r258, 3;
	mov.u32 	%r263, sdata;
	add.s32 	%r55, %r263, %r262;
	ld.shared.u64 	%rd149, [%r55];
	mov.b32 	%r264, 4;
	shl.b32 	%r56, %r264, %r327;
	add.s32 	%r57, %r55, %r56;
	ld.shared.u64 	%rd150, [%r57];
	and.b64  	%rd313, %rd148, 262143;
	mul.lo.s64 	%rd151, %rd150, %rd313;
	or.b64  	%rd314, %rd151, %rd3;
	and.b64  	%rd315, %rd314, -4294967296;
	setp.ne.s64 	%p49, %rd315, 0;
	@%p49 bra 	$L__BB0_127;
	cvt.u32.u64 	%r265, %rd3;
	cvt.u32.u64 	%r266, %rd151;
	rem.u32 	%r267, %r266, %r265;
	cvt.u64.u32 	%rd398, %r267;
	bra.uni 	$L__BB0_128;
$L__BB0_127:
	rem.u64 	%rd398, %rd151, %rd3;
$L__BB0_128:
	shr.u64 	%rd316, %rd148, 18;
	mul.lo.s64 	%rd155, %rd150, %rd316;
	or.b64  	%rd317, %rd155, %rd3;
	and.b64  	%rd318, %rd317, -4294967296;
	setp.ne.s64 	%p50, %rd318, 0;
	@%p50 bra 	$L__BB0_130;
	cvt.u32.u64 	%r268, %rd3;
	cvt.u32.u64 	%r269, %rd155;
	rem.u32 	%r270, %r269, %r268;
	cvt.u64.u32 	%rd399, %r270;
	bra.uni 	$L__BB0_131;
$L__BB0_130:
	rem.u64 	%rd399, %rd155, %rd3;
$L__BB0_131:
	shl.b64 	%rd159, %rd399, 18;
	or.b64  	%rd319, %rd159, %rd3;
	and.b64  	%rd320, %rd319, -4294967296;
	setp.ne.s64 	%p51, %rd320, 0;
	@%p51 bra 	$L__BB0_133;
	cvt.u32.u64 	%r271, %rd3;
	cvt.u32.u64 	%r272, %rd159;
	rem.u32 	%r273, %r272, %r271;
	cvt.u64.u32 	%rd400, %r273;
	bra.uni 	$L__BB0_134;
$L__BB0_133:
	rem.u64 	%rd400, %rd159, %rd3;
$L__BB0_134:
	add.s64 	%rd163, %rd400, %rd398;
	or.b64  	%rd321, %rd163, %rd3;
	and.b64  	%rd322, %rd321, -4294967296;
	setp.ne.s64 	%p52, %rd322, 0;
	@%p52 bra 	$L__BB0_136;
	cvt.u32.u64 	%r274, %rd3;
	cvt.u32.u64 	%r275, %rd163;
	rem.u32 	%r276, %r275, %r274;
	cvt.u64.u32 	%rd401, %r276;
	bra.uni 	$L__BB0_137;
$L__BB0_136:
	rem.u64 	%rd401, %rd163, %rd3;
$L__BB0_137:
	add.s64 	%rd323, %rd401, %rd149;
	setp.lt.s64 	%p53, %rd323, %rd3;
	selp.b64 	%rd324, 0, %rd3, %p53;
	sub.s64 	%rd325, %rd323, %rd324;
	st.shared.u64 	[%r55], %rd325;
	sub.s64 	%rd326, %rd149, %rd401;
	shr.s64 	%rd327, %rd326, 63;
	and.b64  	%rd328, %rd327, %rd3;
	add.s64 	%rd329, %rd328, %rd326;
	st.shared.u64 	[%r57], %rd329;
	shr.u32 	%r277, %r329, %r46;
	and.b32  	%r278, %r329, %r47;
	shl.b32 	%r279, %r277, %r327;
	add.s32 	%r280, %r279, %r278;
	mov.b32 	%r281, 4096;
	shr.u32 	%r282, %r281, %r46;
	mad.lo.s32 	%r283, %r278, %r282, %r2;
	mul.wide.u32 	%rd330, %r283, 8;
	add.s64 	%rd331, %rd1, %rd330;
	ld.global.nc.u64 	%rd167, [%rd331];
	shl.b32 	%r284, %r280, 3;
	add.s32 	%r58, %r263, %r284;
	ld.shared.u64 	%rd168, [%r58];
	add.s32 	%r59, %r58, %r56;
	ld.shared.u64 	%rd169, [%r59];
	and.b64  	%rd332, %rd167, 262143;
	mul.lo.s64 	%rd170, %rd169, %rd332;
	or.b64  	%rd333, %rd170, %rd3;
	and.b64  	%rd334, %rd333, -4294967296;
	setp.ne.s64 	%p54, %rd334, 0;
	@%p54 bra 	$L__BB0_139;
	cvt.u32.u64 	%r286, %rd3;
	cvt.u32.u64 	%r287, %rd170;
	rem.u32 	%r288, %r287, %r286;
	cvt.u64.u32 	%rd402, %r288;
	bra.uni 	$L__BB0_140;
$L__BB0_139:
	rem.u64 	%rd402, %rd170, %rd3;
$L__BB0_140:
	shr.u64 	%rd335, %rd167, 18;
	mul.lo.s64 	%rd174, %rd169, %rd335;
	or.b64  	%rd336, %rd174, %rd3;
	and.b64  	%rd337, %rd336, -4294967296;
	setp.ne.s64 	%p55, %rd337, 0;
	@%p55 bra 	$L__BB0_142;
	cvt.u32.u64 	%r289, %rd3;
	cvt.u32.u64 	%r290, %rd174;
	rem.u32 	%r291, %r290, %r289;
	cvt.u64.u32 	%rd403, %r291;
	bra.uni 	$L__BB0_143;
$L__BB0_142:
	rem.u64 	%rd403, %rd174, %rd3;
$L__BB0_143:
	shl.b64 	%rd178, %rd403, 18;
	or.b64  	%rd338, %rd178, %rd3;
	and.b64  	%rd339, %rd338, -4294967296;
	setp.ne.s64 	%p56, %rd339, 0;
	@%p56 bra 	$L__BB0_145;
	cvt.u32.u64 	%r292, %rd3;
	cvt.u32.u64 	%r293, %rd178;
	rem.u32 	%r294, %r293, %r292;
	cvt.u64.u32 	%rd404, %r294;
	bra.uni 	$L__BB0_146;
$L__BB0_145:
	rem.u64 	%rd404, %rd178, %rd3;
$L__BB0_146:
	add.s64 	%rd182, %rd404, %rd402;
	or.b64  	%rd340, %rd182, %rd3;
	and.b64  	%rd341, %rd340, -4294967296;
	setp.ne.s64 	%p57, %rd341, 0;
	@%p57 bra 	$L__BB0_148;
	cvt.u32.u64 	%r295, %rd3;
	cvt.u32.u64 	%r296, %rd182;
	rem.u32 	%r297, %r296, %r295;
	cvt.u64.u32 	%rd405, %r297;
	bra.uni 	$L__BB0_149;
$L__BB0_148:
	rem.u64 	%rd405, %rd182, %rd3;
$L__BB0_149:
	add.s64 	%rd342, %rd405, %rd168;
	setp.lt.s64 	%p58, %rd342, %rd3;
	selp.b64 	%rd343, 0, %rd3, %p58;
	sub.s64 	%rd344, %rd342, %rd343;
	st.shared.u64 	[%r58], %rd344;
	sub.s64 	%rd345, %rd168, %rd405;
	shr.s64 	%rd346, %rd345, 63;
	and.b64  	%rd347, %rd346, %rd3;
	add.s64 	%rd348, %rd347, %rd345;
	st.shared.u64 	[%r59], %rd348;
	add.s32 	%r298, %r330, %r4;
	add.s32 	%r330, %r298, %r4;
	shl.b32 	%r61, %r4, 1;
	add.s32 	%r329, %r329, %r61;
	setp.lt.u32 	%p59, %r330, 2048;
	@%p59 bra 	$L__BB0_125;
	bar.sync 	0;
	add.s32 	%r327, %r327, 1;
	setp.ne.s32 	%p60, %r327, 13;
	@%p60 bra 	$L__BB0_110;
	setp.eq.s16 	%p61, %rs1, 2;
	@%p61 bra 	$L__BB0_154;
	mov.b32 	%r332, 0;
$L__BB0_153:
	.pragma "nounroll";
	shl.b32 	%r300, %r333, 3;
	add.s32 	%r302, %r263, %r300;
	ld.shared.u64 	%rd349, [%r302];
	add.s32 	%r303, %r2, %r333;
	mul.wide.u32 	%rd350, %r303, 8;
	add.s64 	%rd351, %rd2, %rd350;
	st.global.u64 	[%rd351], %rd349;
	add.s32 	%r333, %r333, %r4;
	add.s32 	%r332, %r332, 1;
	xor.b32  	%r304, %r332, %r5;
	setp.ne.s32 	%p62, %r304, 2;
	@%p62 bra 	$L__BB0_153;
$L__BB0_154:
	add.s32 	%r335, %r333, %r2;
	add.s32 	%r338, %r335, %r4;
	add.s32 	%r337, %r335, %r61;
	mad.lo.s32 	%r336, %r4, 3, %r335;
	shl.b32 	%r305, %r333, 3;
	add.s32 	%r334, %r263, %r305;
$L__BB0_155:
	ld.shared.u64 	%rd352, [%r334];
	mul.wide.u32 	%rd353, %r335, 8;
	add.s64 	%rd354, %rd2, %rd353;
	st.global.u64 	[%rd354], %rd352;
	shl.b32 	%r308, %r4, 3;
	add.s32 	%r309, %r334, %r308;
	ld.shared.u64 	%rd355, [%r309];
	mul.wide.u32 	%rd356, %r338, 8;
	add.s64 	%rd357, %rd2, %rd356;
	st.global.u64 	[%rd357], %rd355;
	shl.b32 	%r310, %r4, 4;
	add.s32 	%r311, %r334, %r310;
	ld.shared.u64 	%rd358, [%r311];
	mul.wide.u32 	%rd359, %r337, 8;
	add.s64 	%rd360, %rd2, %rd359;
	st.global.u64 	[%rd360], %rd358;
	mad.lo.s32 	%r312, %r4, 24, %r334;
	ld.shared.u64 	%rd361, [%r312];
	mul.wide.u32 	%rd362, %r336, 8;
	add.s64 	%rd363, %rd2, %rd362;
	st.global.u64 	[%rd363], %rd361;
	shl.b32 	%r313, %r4, 2;
	add.s32 	%r333, %r333, %r313;
	add.s32 	%r338, %r338, %r313;
	add.s32 	%r337, %r337, %r313;
	add.s32 	%r336, %r336, %r313;
	add.s32 	%r335, %r335, %r313;
	shl.b32 	%r314, %r4, 5;
	add.s32 	%r334, %r334, %r314;
	setp.lt.u32 	%p63, %r333, 4096;
	@%p63 bra 	$L__BB0_155;
$L__BB0_156:
	ret;

}
	// .globl	ntt_inverse_batched
.visible .entry ntt_inverse_batched(
	.param .u64 .ptr .align 1 ntt_inverse_batched_param_0,
	.param .u64 .ptr .align 1 ntt_inverse_batched_param_1,
	.param .u64 .ptr .align 1 ntt_inverse_batched_param_2,
	.param .u64 .ptr .align 1 ntt_inverse_batched_param_3,
	.param .u32 ntt_inverse_batched_param_4
)
{
	.reg .pred 	%p<61>;
	.reg .b16 	%rs<5>;
	.reg .b32 	%r<338>;
	.reg .b64 	%rd<374>;

	ld.param.u64 	%rd173, [ntt_inverse_batched_param_0];
	ld.param.u64 	%rd174, [ntt_inverse_batched_param_1];
	ld.param.u64 	%rd171, [ntt_inverse_batched_param_2];
	ld.param.u64 	%rd172, [ntt_inverse_batched_param_3];
	ld.param.u32 	%r101, [ntt_inverse_batched_param_4];
	cvta.to.global.u64 	%rd357, %rd174;
	cvta.to.global.u64 	%rd2, %rd173;
	mov.u32 	%r1, %ctaid.z;
	setp.ge.s32 	%p1, %r1, %r101;
	@%p1 bra 	$L__BB1_144;
	cvta.to.global.u64 	%rd175, %rd171;
	cvta.to.global.u64 	%rd176, %rd172;
	mul.wide.u32 	%rd177, %r1, 8;
	add.s64 	%rd178, %rd175, %rd177;
	ld.global.nc.u64 	%rd3, [%rd178];
	add.s64 	%rd179, %rd176, %rd177;
	ld.global.nc.u64 	%rd4, [%rd179];
	shl.b32 	%r2, %r1, 12;
	mov.u32 	%r331, %tid.x;
	mov.u32 	%r4, %ntid.x;
	add.s32 	%r5, %r331, %r4;
	cvt.u16.u32 	%rs1, %r5;
	xor.b16  	%rs2, %rs1, 4095;
	cvt.u16.u32 	%rs3, %r4;
	div.u16 	%rs4, %rs2, %rs3;
	cvt.u32.u16 	%r6, %rs4;
	and.b32  	%r7, %r6, 3;
	setp.eq.s32 	%p2, %r7, 2;
	mov.u32 	%r311, %r331;
	@%p2 bra 	$L__BB1_4;
	mov.b32 	%r310, 0;
	mov.u32 	%r311, %r331;
$L__BB1_3:
	.pragma "nounroll";
	add.s32 	%r103, %r2, %r311;
	mul.wide.u32 	%rd180, %r103, 8;
	add.s64 	%rd181, %rd2, %rd180;
	ld.global.u64 	%rd182, [%rd181];
	shl.b32 	%r104, %r311, 3;
	mov.u32 	%r105, sdata;
	add.s32 	%r106, %r105, %r104;
	st.shared.u64 	[%r106], %rd182;
	add.s32 	%r311, %r311, %r4;
	add.s32 	%r310, %r310, 1;
	xor.b32  	%r107, %r7, %r310;
	setp.ne.s32 	%p3, %r107, 2;
	@%p3 bra 	$L__BB1_3;
$L__BB1_4:
	shl.b32 	%r13, %r4, 2;
	shl.b32 	%r14, %r4, 3;
	shl.b32 	%r108, %r311, 3;
	mov.u32 	%r109, sdata;
	add.s32 	%r316, %r109, %r108;
	shl.b32 	%r16, %r4, 5;
	shl.b32 	%r17, %r4, 4;
	mul.lo.s32 	%r18, %r4, 24;
	add.s32 	%r312, %r311, %r2;
	add.s32 	%r315, %r312, %r4;
	shl.b32 	%r21, %r4, 1;
	add.s32 	%r314, %r312, %r21;
	mul.lo.s32 	%r23, %r4, 3;
	add.s32 	%r313, %r312, %r23;
$L__BB1_5:
	mul.wide.u32 	%rd183, %r312, 8;
	add.s64 	%rd184, %rd2, %rd183;
	ld.global.u64 	%rd185, [%rd184];
	st.shared.u64 	[%r316], %rd185;
	mul.wide.u32 	%rd186, %r315, 8;
	add.s64 	%rd187, %rd2, %rd186;
	ld.global.u64 	%rd188, [%rd187];
	add.s32 	%r110, %r316, %r14;
	st.shared.u64 	[%r110], %rd188;
	mul.wide.u32 	%rd189, %r314, 8;
	add.s64 	%rd190, %rd2, %rd189;
	ld.global.u64 	%rd191, [%rd190];
	add.s32 	%r111, %r316, %r17;
	st.shared.u64 	[%r111], %rd191;
	mul.wide.u32 	%rd192, %r313, 8;
	add.s64 	%rd193, %rd2, %rd192;
	ld.global.u64 	%rd194, [%rd193];
	add.s32 	%r112, %r316, %r18;
	st.shared.u64 	[%r112], %rd194;
	add.s32 	%r311, %r311, %r13;
	add.s32 	%r316, %r316, %r16;
	add.s32 	%r315, %r315, %r13;
	add.s32 	%r314, %r314, %r13;
	add.s32 	%r313, %r313, %r13;
	add.s32 	%r312, %r312, %r13;
	setp.lt.u32 	%p4, %r311, 4096;
	@%p4 bra 	$L__BB1_5;
	setp.eq.s32 	%p5, %r7, 2;
	bar.sync 	0;
	mov.u32 	%r320, %r331;
	@%p5 bra 	$L__BB1_11;
	mov.b32 	%r319, 0;
	mov.u32 	%r116, sdata;
	mov.u32 	%r320, %r331;
$L__BB1_8:
	.pragma "nounroll";
	brev.b32 	%r114, %r320;
	shr.u32 	%r39, %r114, 20;
	setp.ge.u32 	%p6, %r320, %r39;
	@%p6 bra 	$L__BB1_10;
	shl.b32 	%r115, %r320, 3;
	add.s32 	%r117, %r116, %r115;
	ld.shared.u64 	%rd195, [%r117];
	shl.b32 	%r118, %r39, 3;
	add.s32 	%r119, %r116, %r118;
	ld.shared.u64 	%rd196, [%r119];
	st.shared.u64 	[%r117], %rd196;
	st.shared.u64 	[%r119], %rd195;
$L__BB1_10:
	add.s32 	%r320, %r320, %r4;
	add.s32 	%r319, %r319, 1;
	xor.b32  	%r120, %r7, %r319;
	setp.ne.s32 	%p7, %r120, 2;
	@%p7 bra 	$L__BB1_8;
$L__BB1_11:
	mov.u32 	%r123, sdata;
$L__BB1_12:
	brev.b32 	%r121, %r320;
	shr.u32 	%r44, %r121, 20;
	setp.ge.u32 	%p8, %r320, %r44;
	@%p8 bra 	$L__BB1_14;
	shl.b32 	%r122, %r320, 3;
	add.s32 	%r124, %r123, %r122;
	ld.shared.u64 	%rd197, [%r124];
	shl.b32 	%r125, %r44, 3;
	add.s32 	%r126, %r123, %r125;
	ld.shared.u64 	%rd198, [%r126];
	st.shared.u64 	[%r124], %rd198;
	st.shared.u64 	[%r126], %rd197;
$L__BB1_14:
	add.s32 	%r45, %r320, %r4;
	brev.b32 	%r127, %r45;
	shr.u32 	%r46, %r127, 20;
	setp.ge.u32 	%p9, %r45, %r46;
	@%p9 bra 	$L__BB1_16;
	shl.b32 	%r128, %r45, 3;
	add.s32 	%r130, %r123, %r128;
	ld.shared.u64 	%rd199, [%r130];
	shl.b32 	%r131, %r46, 3;
	add.s32 	%r132, %r123, %r131;
	ld.shared.u64 	%rd200, [%r132];
	st.shared.u64 	[%r130], %rd200;
	st.shared.u64 	[%r132], %rd199;
$L__BB1_16:
	add.s32 	%r47, %r45, %r4;
	brev.b32 	%r133, %r47;
	shr.u32 	%r48, %r133, 20;
	setp.ge.u32 	%p10, %r47, %r48;
	@%p10 bra 	$L__BB1_18;
	shl.b32 	%r134, %r47, 3;
	add.s32 	%r136, %r123, %r134;
	ld.shared.u64 	%rd201, [%r136];
	shl.b32 	%r137, %r48, 3;
	add.s32 	%r138, %r123, %r137;
	ld.shared.u64 	%rd202, [%r138];
	st.shared.u64 	[%r136], %rd202;
	st.shared.u64 	[%r138], %rd201;
$L__BB1_18:
	add.s32 	%r49, %r47, %r4;
	brev.b32 	%r139, %r49;
	shr.u32 	%r50, %r139, 20;
	setp.ge.u32 	%p11, %r49, %r50;
	@%p11 bra 	$L__BB1_20;
	shl.b32 	%r140, %r49, 3;
	add.s32 	%r142, %r123, %r140;
	ld.shared.u64 	%rd203, [%r142];
	shl.b32 	%r143, %r50, 3;
	add.s32 	%r144, %r123, %r143;
	ld.shared.u64 	%rd204, [%r144];
	st.shared.u64 	[%r142], %rd204;
	st.shared.u64 	[%r144], %rd203;
$L__BB1_20:
	add.s32 	%r320, %r49, %r4;
	setp.lt.u32 	%p12, %r320, 4096;
	@%p12 bra 	$L__BB1_12;
	bar.sync 	0;
	sub.s32 	%r146, 2047, %r5;
	div.u32 	%r147, %r146, %r4;
	and.b32  	%r52, %r147, 1;
	mov.b32 	%r322, 1;
$L__BB1_22:
	setp.eq.s32 	%p13, %r52, 0;
	mov.b32 	%r148, 1;
	shl.b32 	%r149, %r148, %r322;
	shr.u32 	%r150, %r149, 1;
	add.s32 	%r54, %r322, -1;
	mov.b32 	%r151, 4096;
	shr.u32 	%r55, %r151, %r54;
	add.s32 	%r56, %r150, -1;
	mov.u32 	%r325, %r331;
	@%p13 bra 	$L__BB1_36;
	shr.u32 	%r152, %r331, %r54;
	and.b32  	%r153, %r331, %r56;
	shl.b32 	%r154, %r152, %r322;
	add.s32 	%r155, %r154, %r153;
	mad.lo.s32 	%r156, %r153, %r55, %r2;
	mul.wide.u32 	%rd205, %r156, 8;
	add.s64 	%rd206, %rd357, %rd205;
	ld.global.nc.u64 	%rd5, [%rd206];
	shl.b32 	%r157, %r155, 3;
	mov.u32 	%r158, sdata;
	add.s32 	%r57, %r158, %r157;
	ld.shared.u64 	%rd6, [%r57];
	mov.b32 	%r159, 4;
	shl.b32 	%r160, %r159, %r322;
	add.s32 	%r58, %r57, %r160;
	ld.shared.u64 	%rd7, [%r58];
	and.b64  	%rd207, %rd5, 262143;
	mul.lo.s64 	%rd8, %rd7, %rd207;
	or.b64  	%rd208, %rd8, %rd3;
	and.b64  	%rd209, %rd208, -4294967296;
	setp.ne.s64 	%p14, %rd209, 0;
	@%p14 bra 	$L__BB1_25;
	cvt.u32.u64 	%r161, %rd3;
	cvt.u32.u64 	%r162, %rd8;
	rem.u32 	%r163, %r162, %r161;
	cvt.u64.u32 	%rd337, %r163;
	bra.uni 	$L__BB1_26;
$L__BB1_25:
	rem.u64 	%rd337, %rd8, %rd3;
$L__BB1_26:
	shr.u64 	%rd210, %rd5, 18;
	mul.lo.s64 	%rd12, %rd7, %rd210;
	or.b64  	%rd211, %rd12, %rd3;
	and.b64  	%rd212, %rd211, -4294967296;
	setp.ne.s64 	%p15, %rd212, 0;
	@%p15 bra 	$L__BB1_28;
	cvt.u32.u64 	%r164, %rd3;
	cvt.u32.u64 	%r165, %rd12;
	rem.u32 	%r166, %r165, %r164;
	cvt.u64.u32 	%rd338, %r166;
	bra.uni 	$L__BB1_29;
$L__BB1_28:
	rem.u64 	%rd338, %rd12, %rd3;
$L__BB1_29:
	shl.b64 	%rd16, %rd338, 18;
	or.b64  	%rd213, %rd16, %rd3;
	and.b64  	%rd214, %rd213, -4294967296;
	setp.ne.s64 	%p16, %rd214, 0;
	@%p16 bra 	$L__BB1_31;
	cvt.u32.u64 	%r167, %rd3;
	cvt.u32.u64 	%r168, %rd16;
	rem.u32 	%r169, %r168, %r167;
	cvt.u64.u32 	%rd339, %r169;
	bra.uni 	$L__BB1_32;
$L__BB1_31:
	rem.u64 	%rd339, %rd16, %rd3;
$L__BB1_32:
	add.s64 	%rd20, %rd339, %rd337;
	or.b64  	%rd215, %rd20, %rd3;
	and.b64  	%rd216, %rd215, -4294967296;
	setp.ne.s64 	%p17, %rd216, 0;
	@%p17 bra 	$L__BB1_34;
	cvt.u32.u64 	%r170, %rd3;
	cvt.u32.u64 	%r171, %rd20;
	rem.u32 	%r172, %r171, %r170;
	cvt.u64.u32 	%rd340, %r172;
	bra.uni 	$L__BB1_35;
$L__BB1_34:
	rem.u64 	%rd340, %rd20, %rd3;
$L__BB1_35:
	add.s64 	%rd217, %rd340, %rd6;
	setp.lt.s64 	%p18, %rd217, %rd3;
	selp.b64 	%rd218, 0, %rd3, %p18;
	sub.s64 	%rd219, %rd217, %rd218;
	st.shared.u64 	[%r57], %rd219;
	sub.s64 	%rd220, %rd6, %rd340;
	shr.s64 	%rd221, %rd220, 63;
	and.b64  	%rd222, %rd221, %rd3;
	add.s64 	%rd223, %rd222, %rd220;
	st.shared.u64 	[%r58], %rd223;
	mov.u32 	%r325, %r5;
$L__BB1_36:
	add.s32 	%r324, %r4, %r325;
$L__BB1_37:
	shr.u32 	%r173, %r325, %r54;
	and.b32  	%r174, %r325, %r56;
	shl.b32 	%r175, %r173, %r322;
	add.s32 	%r176, %r175, %r174;
	mad.lo.s32 	%r177, %r174, %r55, %r2;
	mul.wide.u32 	%rd224, %r177, 8;
	add.s64 	%rd225, %rd357, %rd224;
	ld.global.nc.u64 	%rd24, [%rd225];
	shl.b32 	%r178, %r176, 3;
	mov.u32 	%r179, sdata;
	add.s32 	%r63, %r179, %r178;
	ld.shared.u64 	%rd25, [%r63];
	mov.b32 	%r180, 4;
	shl.b32 	%r64, %r180, %r322;
	add.s32 	%r65, %r63, %r64;
	ld.shared.u64 	%rd26, [%r65];
	and.b64  	%rd226, %rd24, 262143;
	mul.lo.s64 	%rd27, %rd26, %rd226;
	or.b64  	%rd227, %rd27, %rd3;
	and.b64  	%rd228, %rd227, -4294967296;
	setp.ne.s64 	%p19, %rd228, 0;
	@%p19 bra 	$L__BB1_39;
	cvt.u32.u64 	%r181, %rd3;
	cvt.u32.u64 	%r182, %rd27;
	rem.u32 	%r183, %r182, %r181;
	cvt.u64.u32 	%rd341, %r183;
	bra.uni 	$L__BB1_40;
$L__BB1_39:
	rem.u64 	%rd341, %rd27, %rd3;
$L__BB1_40:
	shr.u64 	%rd229, %rd24, 18;
	mul.lo.s64 	%rd31, %rd26, %rd229;
	or.b64  	%rd230, %rd31, %rd3;
	and.b64  	%rd231, %rd230, -4294967296;
	setp.ne.s64 	%p20, %rd231, 0;
	@%p20 bra 	$L__BB1_42;
	cvt.u32.u64 	%r184, %rd3;
	cvt.u32.u64 	%r185, %rd31;
	rem.u32 	%r186, %r185, %r184;
	cvt.u64.u32 	%rd342, %r186;
	bra.uni 	$L__BB1_43;
$L__BB1_42:
	rem.u64 	%rd342, %rd31, %rd3;
$L__BB1_43:
	shl.b64 	%rd35, %rd342, 18;
	or.b64  	%rd232, %rd35, %rd3;
	and.b64  	%rd233, %rd232, -4294967296;
	setp.ne.s64 	%p21, %rd233, 0;
	@%p21 bra 	$L__BB1_45;
	cvt.u32.u64 	%r187, %rd3;
	cvt.u32.u64 	%r188, %rd35;
	rem.u32 	%r189, %r188, %r187;
	cvt.u64.u32 	%rd343, %r189;
	bra.uni 	$L__BB1_46;
$L__BB1_45:
	rem.u64 	%rd343, %rd35, %rd3;
$L__BB1_46:
	add.s64 	%rd39, %rd343, %rd341;
	or.b64  	%rd234, %rd39, %rd3;
	and.b64  	%rd235, %rd234, -4294967296;
	setp.ne.s64 	%p22, %rd235, 0;
	@%p22 bra 	$L__BB1_48;
	cvt.u32.u64 	%r190, %rd3;
	cvt.u32.u64 	%r191, %rd39;
	rem.u32 	%r192, %r191, %r190;
	cvt.u64.u32 	%rd344, %r192;
	bra.uni 	$L__BB1_49;
$L__BB1_48:
	rem.u64 	%rd344, %rd39, %rd3;
$L__BB1_49:
	add.s64 	%rd236, %rd344, %rd25;
	setp.lt.s64 	%p23, %rd236, %rd3;
	selp.b64 	%rd237, 0, %rd3, %p23;
	sub.s64 	%rd238, %rd236, %rd237;
	st.shared.u64 	[%r63], %rd238;
	sub.s64 	%rd239, %rd25, %rd344;
	shr.s64 	%rd240, %rd239, 63;
	and.b64  	%rd241, %rd240, %rd3;
	add.s64 	%rd242, %rd241, %rd239;
	st.shared.u64 	[%r65], %rd242;
	shr.u32 	%r193, %r324, %r54;
	and.b32  	%r194, %r324, %r56;
	shl.b32 	%r195, %r193, %r322;
	add.s32 	%r196, %r195, %r194;
	mad.lo.s32 	%r197, %r194, %r55, %r2;
	mul.wide.u32 	%rd243, %r197, 8;
	add.s64 	%rd244, %rd357, %rd243;
	ld.global.nc.u64 	%rd43, [%rd244];
	shl.b32 	%r198, %r196, 3;
	mov.u32 	%r199, sdata;
	add.s32 	%r66, %r199, %r198;
	ld.shared.u64 	%rd44, [%r66];
	add.s32 	%r67, %r66, %r64;
	ld.shared.u64 	%rd45, [%r67];
	and.b64  	%rd245, %rd43, 262143;
	mul.lo.s64 	%rd46, %rd45, %rd245;
	or.b64  	%rd246, %rd46, %rd3;
	and.b64  	%rd247, %rd246, -4294967296;
	setp.ne.s64 	%p24, %rd247, 0;
	@%p24 bra 	$L__BB1_51;
	cvt.u32.u64 	%r200, %rd3;
	cvt.u32.u64 	%r201, %rd46;
	rem.u32 	%r202, %r201, %r200;
	cvt.u64.u32 	%rd345, %r202;
	bra.uni 	$L__BB1_52;
$L__BB1_51:
	rem.u64 	%rd345, %rd46, %rd3;
$L__BB1_52:
	shr.u64 	%rd248, %rd43, 18;
	mul.lo.s64 	%rd50, %rd45, %rd248;
	or.b64  	%rd249, %rd50, %rd3;
	and.b64  	%rd250, %rd249, -4294967296;
	setp.ne.s64 	%p25, %rd250, 0;
	@%p25 bra 	$L__BB1_54;
	cvt.u32.u64 	%r203, %rd3;
	cvt.u32.u64 	%r204, %rd50;
	rem.u32 	%r205, %r204, %r203;
	cvt.u64.u32 	%rd346, %r205;
	bra.uni 	$L__BB1_55;
$L__BB1_54:
	rem.u64 	%rd346, %rd50, %rd3;
$L__BB1_55:
	shl.b64 	%rd54, %rd346, 18;
	or.b64  	%rd251, %rd54, %rd3;
	and.b64  	%rd252, %rd251, -4294967296;
	setp.ne.s64 	%p26, %rd252, 0;
	@%p26 bra 	$L__BB1_57;
	cvt.u32.u64 	%r206, %rd3;
	cvt.u32.u64 	%r207, %rd54;
	rem.u32 	%r208, %r207, %r206;
	cvt.u64.u32 	%rd347, %r208;
	bra.uni 	$L__BB1_58;
$L__BB1_57:
	rem.u64 	%rd347, %rd54, %rd3;
$L__BB1_58:
	add.s64 	%rd58, %rd347, %rd345;
	or.b64  	%rd253, %rd58, %rd3;
	and.b64  	%rd254, %rd253, -4294967296;
	setp.ne.s64 	%p27, %rd254, 0;
	@%p27 bra 	$L__BB1_60;
	cvt.u32.u64 	%r209, %rd3;
	cvt.u32.u64 	%r210, %rd58;
	rem.u32 	%r211, %r210, %r209;
	cvt.u64.u32 	%rd348, %r211;
	bra.uni 	$L__BB1_61;
$L__BB1_60:
	rem.u64 	%rd348, %rd58, %rd3;
$L__BB1_61:
	add.s64 	%rd255, %rd348, %rd44;
	setp.lt.s64 	%p28, %rd255, %rd3;
	selp.b64 	%rd256, 0, %rd3, %p28;
	sub.s64 	%rd257, %rd255, %rd256;
	st.shared.u64 	[%r66], %rd257;
	sub.s64 	%rd258, %rd44, %rd348;
	shr.s64 	%rd259, %rd258, 63;
	and.b64  	%rd260, %rd259, %rd3;
	add.s64 	%rd261, %rd260, %rd258;
	st.shared.u64 	[%r67], %rd261;
	add.s32 	%r212, %r325, %r4;
	add.s32 	%r325, %r212, %r4;
	add.s32 	%r324, %r324, %r21;
	setp.lt.u32 	%p29, %r325, 2048;
	@%p29 bra 	$L__BB1_37;
	bar.sync 	0;
	add.s32 	%r322, %r322, 1;
	setp.ne.s32 	%p30, %r322, 13;
	@%p30 bra 	$L__BB1_22;
	and.b64  	%rd62, %rd4, 262143;
	shr.u64 	%rd63, %rd4, 18;
	and.b32  	%r213, %r6, 1;
	setp.eq.b32 	%p31, %r213, 1;
	not.pred 	%p32, %p31;
	mov.u32 	%r328, %r331;
	@%p32 bra 	$L__BB1_89;
	shl.b32 	%r214, %r331, 3;
	mov.u32 	%r215, sdata;
	add.s32 	%r71, %r215, %r214;
	ld.shared.u64 	%rd64, [%r71];
	mul.lo.s64 	%rd65, %rd64, %rd62;
	or.b64  	%rd262, %rd65, %rd3;
	and.b64  	%rd263, %rd262, -4294967296;
	setp.ne.s64 	%p33, %rd263, 0;
	@%p33 bra 	$L__BB1_66;
	cvt.u32.u64 	%r216, %rd3;
	cvt.u32.u64 	%r217, %rd65;
	rem.u32 	%r218, %r217, %r216;
	cvt.u64.u32 	%rd349, %r218;
	bra.uni 	$L__BB1_67;
$L__BB1_66:
	rem.u64 	%rd349, %rd65, %rd3;
$L__BB1_67:
	mul.lo.s64 	%rd69, %rd64, %rd63;
	or.b64  	%rd264, %rd69, %rd3;
	and.b64  	%rd265, %rd264, -4294967296;
	setp.ne.s64 	%p34, %rd265, 0;
	@%p34 bra 	$L__BB1_69;
	cvt.u32.u64 	%r219, %rd3;
	cvt.u32.u64 	%r220, %rd69;
	rem.u32 	%r221, %r220, %r219;
	cvt.u64.u32 	%rd350, %r221;
	bra.uni 	$L__BB1_70;
$L__BB1_69:
	rem.u64 	%rd350, %rd69, %rd3;
$L__BB1_70:
	shl.b64 	%rd73, %rd350, 18;
	or.b64  	%rd266, %rd73, %rd3;
	and.b64  	%rd267, %rd266, -4294967296;
	setp.ne.s64 	%p35, %rd267, 0;
	@%p35 bra 	$L__BB1_72;
	cvt.u32.u64 	%r222, %rd3;
	cvt.u32.u64 	%r223, %rd73;
	rem.u32 	%r224, %r223, %r222;
	cvt.u64.u32 	%rd351, %r224;
	bra.uni 	$L__BB1_73;
$L__BB1_72:
	rem.u64 	%rd351, %rd73, %rd3;
$L__BB1_73:
	add.s64 	%rd77, %rd351, %rd349;
	or.b64  	%rd268, %rd77, %rd3;
	and.b64  	%rd269, %rd268, -4294967296;
	setp.ne.s64 	%p36, %rd269, 0;
	@%p36 bra 	$L__BB1_75;
	cvt.u32.u64 	%r225, %rd3;
	cvt.u32.u64 	%r226, %rd77;
	rem.u32 	%r227, %r226, %r225;
	cvt.u64.u32 	%rd352, %r227;
	bra.uni 	$L__BB1_76;
$L__BB1_75:
	rem.u64 	%rd352, %rd77, %rd3;
$L__BB1_76:
	add.s32 	%r228, %r2, %r331;
	mul.wide.u32 	%rd270, %r228, 8;
	add.s64 	%rd271, %rd357, %rd270;
	ld.global.nc.u64 	%rd81, [%rd271];
	and.b64  	%rd272, %rd81, 262143;
	mul.lo.s64 	%rd82, %rd272, %rd352;
	or.b64  	%rd273, %rd82, %rd3;
	and.b64  	%rd274, %rd273, -4294967296;
	setp.ne.s64 	%p37, %rd274, 0;
	@%p37 bra 	$L__BB1_78;
	cvt.u32.u64 	%r229, %rd3;
	cvt.u32.u64 	%r230, %rd82;
	rem.u32 	%r231, %r230, %r229;
	cvt.u64.u32 	%rd353, %r231;
	bra.uni 	$L__BB1_79;
$L__BB1_78:
	rem.u64 	%rd353, %rd82, %rd3;
$L__BB1_79:
	shr.u64 	%rd275, %rd81, 18;
	mul.lo.s64 	%rd86, %rd275, %rd352;
	or.b64  	%rd276, %rd86, %rd3;
	and.b64  	%rd277, %rd276, -4294967296;
	setp.ne.s64 	%p38, %rd277, 0;
	@%p38 bra 	$L__BB1_81;
	cvt.u32.u64 	%r232, %rd3;
	cvt.u32.u64 	%r233, %rd86;
	rem.u32 	%r234, %r233, %r232;
	cvt.u64.u32 	%rd354, %r234;
	bra.uni 	$L__BB1_82;
$L__BB1_81:
	rem.u64 	%rd354, %rd86, %rd3;
$L__BB1_82:
	shl.b64 	%rd90, %rd354, 18;
	or.b64  	%rd278, %rd90, %rd3;
	and.b64  	%rd279, %rd278, -4294967296;
	setp.ne.s64 	%p39, %rd279, 0;
	@%p39 bra 	$L__BB1_84;
	cvt.u32.u64 	%r235, %rd3;
	cvt.u32.u64 	%r236, %rd90;
	rem.u32 	%r237, %r236, %r235;
	cvt.u64.u32 	%rd355, %r237;
	bra.uni 	$L__BB1_85;
$L__BB1_84:
	rem.u64 	%rd355, %rd90, %rd3;
$L__BB1_85:
	add.s64 	%rd94, %rd355, %rd353;
	or.b64  	%rd280, %rd94, %rd3;
	and.b64  	%rd281, %rd280, -4294967296;
	setp.ne.s64 	%p40, %rd281, 0;
	@%p40 bra 	$L__BB1_87;
	cvt.u32.u64 	%r238, %rd3;
	cvt.u32.u64 	%r239, %rd94;
	rem.u32 	%r240, %r239, %r238;
	cvt.u64.u32 	%rd356, %r240;
	bra.uni 	$L__BB1_88;
$L__BB1_87:
	rem.u64 	%rd356, %rd94, %rd3;
$L__BB1_88:
	st.shared.u64 	[%r71], %rd356;
	mov.u32 	%r328, %r5;
$L__BB1_89:
	add.s32 	%r241, %r4, %r328;
	add.s32 	%r242, %r241, %r2;
	mul.wide.u32 	%rd98, %r242, 8;
	mul.wide.u32 	%rd99, %r4, 16;
	mul.wide.u32 	%rd282, %r1, 32768;
	mul.wide.u32 	%rd283, %r328, 8;
	add.s64 	%rd100, %rd282, %rd283;
	shl.b32 	%r243, %r328, 3;
	mov.u32 	%r244, sdata;
	add.s32 	%r327, %r244, %r243;
$L__BB1_90:
	ld.shared.u64 	%rd102, [%r327];
	mul.lo.s64 	%rd103, %rd102, %rd62;
	or.b64  	%rd284, %rd103, %rd3;
	and.b64  	%rd285, %rd284, -4294967296;
	setp.ne.s64 	%p41, %rd285, 0;
	@%p41 bra 	$L__BB1_92;
	cvt.u32.u64 	%r245, %rd3;
	cvt.u32.u64 	%r246, %rd103;
	rem.u32 	%r247, %r246, %r245;
	cvt.u64.u32 	%rd358, %r247;
	bra.uni 	$L__BB1_93;
$L__BB1_92:
	rem.u64 	%rd358, %rd103, %rd3;
$L__BB1_93:
	mul.lo.s64 	%rd107, %rd102, %rd63;
	or.b64  	%rd286, %rd107, %rd3;
	and.b64  	%rd287, %rd286, -4294967296;
	setp.ne.s64 	%p42, %rd287, 0;
	@%p42 bra 	$L__BB1_95;
	cvt.u32.u64 	%r248, %rd3;
	cvt.u32.u64 	%r249, %rd107;
	rem.u32 	%r250, %r249, %r248;
	cvt.u64.u32 	%rd359, %r250;
	bra.uni 	$L__BB1_96;
$L__BB1_95:
	rem.u64 	%rd359, %rd107, %rd3;
$L__BB1_96:
	shl.b64 	%rd111, %rd359, 18;
	or.b64  	%rd288, %rd111, %rd3;
	and.b64  	%rd289, %rd288, -4294967296;
	setp.ne.s64 	%p43, %rd289, 0;
	@%p43 bra 	$L__BB1_98;
	cvt.u32.u64 	%r251, %rd3;
	cvt.u32.u64 	%r252, %rd111;
	rem.u32 	%r253, %r252, %r251;
	cvt.u64.u32 	%rd360, %r253;
	bra.uni 	$L__BB1_99;
$L__BB1_98:
	rem.u64 	%rd360, %rd111, %rd3;
$L__BB1_99:
	add.s64 	%rd115, %rd360, %rd358;
	or.b64  	%rd290, %rd115, %rd3;
	and.b64  	%rd291, %rd290, -4294967296;
	setp.ne.s64 	%p44, %rd291, 0;
	@%p44 bra 	$L__BB1_101;
	cvt.u32.u64 	%r254, %rd3;
	cvt.u32.u64 	%r255, %rd115;
	rem.u32 	%r256, %r255, %r254;
	cvt.u64.u32 	%rd361, %r256;
	bra.uni 	$L__BB1_102;
$L__BB1_101:
	rem.u64 	%rd361, %rd115, %rd3;
$L__BB1_102:
	add.s64 	%rd292, %rd357, %rd100;
	ld.global.nc.u64 	%rd119, [%rd292];
	and.b64  	%rd293, %rd119, 262143;
	mul.lo.s64 	%rd120, %rd293, %rd361;
	or.b64  	%rd294, %rd120, %rd3;
	and.b64  	%rd295, %rd294, -4294967296;
	setp.ne.s64 	%p45, %rd295, 0;
	@%p45 bra 	$L__BB1_104;
	cvt.u32.u64 	%r257, %rd3;
	cvt.u32.u64 	%r258, %rd120;
	rem.u32 	%r259, %r258, %r257;
	cvt.u64.u32 	%rd362, %r259;
	bra.uni 	$L__BB1_105;
$L__BB1_104:
	rem.u64 	%rd362, %rd120, %rd3;
$L__BB1_105:
	shr.u64 	%rd296, %rd119, 18;
	mul.lo.s64 	%rd124, %rd296, %rd361;
	or.b64  	%rd297, %rd124, %rd3;
	and.b64  	%rd298, %rd297, -4294967296;
	setp.ne.s64 	%p46, %rd298, 0;
	@%p46 bra 	$L__BB1_107;
	cvt.u32.u64 	%r260, %rd3;
	cvt.u32.u64 	%r261, %rd124;
	rem.u32 	%r262, %r261, %r260;
	cvt.u64.u32 	%rd363, %r262;
	bra.uni 	$L__BB1_108;
$L__BB1_107:
	rem.u64 	%rd363, %rd124, %rd3;
$L__BB1_108:
	shl.b64 	%rd128, %rd363, 18;
	or.b64  	%rd299, %rd128, %rd3;
	and.b64  	%rd300, %rd299, -4294967296;
	setp.ne.s64 	%p47, %rd300, 0;
	@%p47 bra 	$L__BB1_110;
	cvt.u32.u64 	%r263, %rd3;
	cvt.u32.u64 	%r264, %rd128;
	rem.u32 	%r265, %r264, %r263;
	cvt.u64.u32 	%rd364, %r265;
	bra.uni 	$L__BB1_111;
$L__BB1_110:
	rem.u64 	%rd364, %rd128, %rd3;
$L__BB1_111:
	add.s64 	%rd132, %rd364, %rd362;
	or.b64  	%rd301, %rd132, %rd3;
	and.b64  	%rd302, %rd301, -4294967296;
	setp.ne.s64 	%p48, %rd302, 0;
	@%p48 bra 	$L__BB1_113;
	cvt.u32.u64 	%r266, %rd3;
	cvt.u32.u64 	%r267, %rd132;
	rem.u32 	%r268, %r267, %r266;
	cvt.u64.u32 	%rd365, %r268;
	bra.uni 	$L__BB1_114;
$L__BB1_113:
	rem.u64 	%rd365, %rd132, %rd3;
$L__BB1_114:
	st.shared.u64 	[%r327], %rd365;
	shl.b32 	%r269, %r4, 3;
	add.s32 	%r76, %r327, %r269;
	ld.shared.u64 	%rd136, [%r76];
	mul.lo.s64 	%rd137, %rd136, %rd62;
	or.b64  	%rd303, %rd137, %rd3;
	and.b64  	%rd304, %rd303, -4294967296;
	setp.ne.s64 	%p49, %rd304, 0;
	@%p49 bra 	$L__BB1_116;
	cvt.u32.u64 	%r270, %rd3;
	cvt.u32.u64 	%r271, %rd137;
	rem.u32 	%r272, %r271, %r270;
	cvt.u64.u32 	%rd366, %r272;
	bra.uni 	$L__BB1_117;
$L__BB1_116:
	rem.u64 	%rd366, %rd137, %rd3;
$L__BB1_117:
	mul.lo.s64 	%rd141, %rd136, %rd63;
	or.b64  	%rd305, %rd141, %rd3;
	and.b64  	%rd306, %rd305, -4294967296;
	setp.ne.s64 	%p50, %rd306, 0;
	@%p50 bra 	$L__BB1_119;
	cvt.u32.u64 	%r273, %rd3;
	cvt.u32.u64 	%r274, %rd141;
	rem.u32 	%r275, %r274, %r273;
	cvt.u64.u32 	%rd367, %r275;
	bra.uni 	$L__BB1_120;
$L__BB1_119:
	rem.u64 	%rd367, %rd141, %rd3;
$L__BB1_120:
	shl.b64 	%rd145, %rd367, 18;
	or.b64  	%rd307, %rd145, %rd3;
	and.b64  	%rd308, %rd307, -4294967296;
	setp.ne.s64 	%p51, %rd308, 0;
	@%p51 bra 	$L__BB1_122;
	cvt.u32.u64 	%r276, %rd3;
	cvt.u32.u64 	%r277, %rd145;
	rem.u32 	%r278, %r277, %r276;
	cvt.u64.u32 	%rd368, %r278;
	bra.uni 	$L__BB1_123;
$L__BB1_122:
	rem.u64 	%rd368, %rd145, %rd3;
$L__BB1_123:
	add.s64 	%rd149, %rd368, %rd366;
	or.b64  	%rd309, %rd149, %rd3;
	and.b64  	%rd310, %rd309, -4294967296;
	setp.ne.s64 	%p52, %rd310, 0;
	@%p52 bra 	$L__BB1_125;
	cvt.u32.u64 	%r279, %rd3;
	cvt.u32.u64 	%r280, %rd149;
	rem.u32 	%r281, %r280, %r279;
	cvt.u64.u32 	%rd369, %r281;
	bra.uni 	$L__BB1_126;
$L__BB1_125:
	rem.u64 	%rd369, %rd149, %rd3;
$L__BB1_126:
	add.s64 	%rd311, %rd357, %rd98;
	ld.global.nc.u64 	%rd153, [%rd311];
	and.b64  	%rd312, %rd153, 262143;
	mul.lo.s64 	%rd154, %rd312, %rd369;
	or.b64  	%rd313, %rd154, %rd3;
	and.b64  	%rd314, %rd313, -4294967296;
	setp.ne.s64 	%p53, %rd314, 0;
	@%p53 bra 	$L__BB1_128;
	cvt.u32.u64 	%r282, %rd3;
	cvt.u32.u64 	%r283, %rd154;
	rem.u32 	%r284, %r283, %r282;
	cvt.u64.u32 	%rd370, %r284;
	bra.uni 	$L__BB1_129;
$L__BB1_128:
	rem.u64 	%rd370, %rd154, %rd3;
$L__BB1_129:
	shr.u64 	%rd315, %rd153, 18;
	mul.lo.s64 	%rd158, %rd315, %rd369;
	or.b64  	%rd316, %rd158, %rd3;
	and.b64  	%rd317, %rd316, -4294967296;
	setp.ne.s64 	%p54, %rd317, 0;
	@%p54 bra 	$L__BB1_131;
	cvt.u32.u64 	%r285, %rd3;
	cvt.u32.u64 	%r286, %rd158;
	rem.u32 	%r287, %r286, %r285;
	cvt.u64.u32 	%rd371, %r287;
	bra.uni 	$L__BB1_132;
$L__BB1_131:
	rem.u64 	%rd371, %rd158, %rd3;
$L__BB1_132:
	shl.b64 	%rd162, %rd371, 18;
	or.b64  	%rd318, %rd162, %rd3;
	and.b64  	%rd319, %rd318, -4294967296;
	setp.ne.s64 	%p55, %rd319, 0;
	@%p55 bra 	$L__BB1_134;
	cvt.u32.u64 	%r288, %rd3;
	cvt.u32.u64 	%r289, %rd162;
	rem.u32 	%r290, %r289, %r288;
	cvt.u64.u32 	%rd372, %r290;
	bra.uni 	$L__BB1_135;
$L__BB1_134:
	rem.u64 	%rd372, %rd162, %rd3;
$L__BB1_135:
	add.s64 	%rd166, %rd372, %rd370;
	or.b64  	%rd320, %rd166, %rd3;
	and.b64  	%rd321, %rd320, -4294967296;
	setp.ne.s64 	%p56, %rd321, 0;
	@%p56 bra 	$L__BB1_137;
	cvt.u32.u64 	%r291, %rd3;
	cvt.u32.u64 	%r292, %rd166;
	rem.u32 	%r293, %r292, %r291;
	cvt.u64.u32 	%rd373, %r293;
	bra.uni 	$L__BB1_138;
$L__BB1_137:
	rem.u64 	%rd373, %rd166, %rd3;
$L__BB1_138:
	st.shared.u64 	[%r76], %rd373;
	add.s32 	%r328, %r328, %r21;
	add.s64 	%rd357, %rd357, %rd99;
	add.s32 	%r327, %r327, %r17;
	setp.lt.u32 	%p57, %r328, 4096;
	@%p57 bra 	$L__BB1_90;
	setp.eq.s32 	%p58, %r7, 2;
	bar.sync 	0;
	@%p58 bra 	$L__BB1_142;
	mov.b32 	%r330, 0;
	mov.u32 	%r296, sdata;
$L__BB1_141:
	.pragma "nounroll";
	shl.b32 	%r295, %r331, 3;
	add.s32 	%r297, %r296, %r295;
	ld.shared.u64 	%rd322, [%r297];
	add.s32 	%r298, %r2, %r331;
	mul.wide.u32 	%rd323, %r298, 8;
	add.s64 	%rd324, %rd2, %rd323;
	st.global.u64 	[%rd324], %rd322;
	add.s32 	%r331, %r331, %r4;
	add.s32 	%r330, %r330, 1;
	xor.b32  	%r299, %r7, %r330;
	setp.ne.s32 	%p59, %r299, 2;
	@%p59 bra 	$L__BB1_141;
$L__BB1_142:
	add.s32 	%r333, %r331, %r2;
	add.s32 	%r336, %r333, %r4;
	add.s32 	%r335, %r333, %r21;
	add.s32 	%r334, %r333, %r23;
	shl.b32 	%r300, %r331, 3;
	mov.u32 	%r301, sdata;
	add.s32 	%r332, %r301, %r300;
$L__BB1_143:
	ld.shared.u64 	%rd325, [%r332];
	mul.wide.u32 	%rd326, %r333, 8;
	add.s64 	%rd327, %rd2, %rd326;
	st.global.u64 	[%rd327], %rd325;
	mov.u32 	%r302, %ntid.x;
	shl.b32 	%r303, %r302, 3;
	add.s32 	%r304, %r332, %r303;
	ld.shared.u64 	%rd328, [%r304];
	mul.wide.u32 	%rd329, %r336, 8;
	add.s64 	%rd330, %rd2, %rd329;
	st.global.u64 	[%rd330], %rd328;
	add.s32 	%r305, %r332, %r17;
	ld.shared.u64 	%rd331, [%r305];
	mul.wide.u32 	%rd332, %r335, 8;
	add.s64 	%rd333, %rd2, %rd332;
	st.global.u64 	[%rd333], %rd331;
	mad.lo.s32 	%r306, %r302, 24, %r332;
	ld.shared.u64 	%rd334, [%r306];
	mul.wide.u32 	%rd335, %r334, 8;
	add.s64 	%rd336, %rd2, %rd335;
	st.global.u64 	[%rd336], %rd334;
	shl.b32 	%r307, %r302, 2;
	add.s32 	%r331, %r331, %r307;
	add.s32 	%r336, %r336, %r307;
	add.s32 	%r335, %r335, %r307;
	add.s32 	%r334, %r334, %r307;
	add.s32 	%r333, %r333, %r307;
	shl.b32 	%r308, %r302, 5;
	add.s32 	%r332, %r332, %r308;
	setp.lt.u32 	%p60, %r331, 4096;
	@%p60 bra 	$L__BB1_143;
$L__BB1_144:
	ret;

}


// ===== COMPILED SASS (sm_100) =====

	.target	sm_100

	.elftype	@"ET_EXEC"


//--------------------- .note.nv.tkinfo           --------------------------
	.section	.note.nv.tkinfo,"",@"SHT_NOTE"
	.sectionflags	@"SHF_NOTE_NV_TKINFO"
	.tkinfo
        /*0018*/ 	.word	0x00000002
        /*0030*/ 	.string	""
        /*0030*/ 	.string	"ptxas"
        /*0030*/ 	.string	"Cuda compilation tools, release 13.0, V13.0.88"
        /*0030*/ 	.string	"Build cuda_13.0.r13.0/compiler.36424714_0"
        /*0030*/ 	.string	"-arch sm_100 -m 64 "



//--------------------- .note.nv.cuinfo           --------------------------
	.section	.note.nv.cuinfo,"",@"SHT_NOTE"
	.sectionflags	@"SHF_NOTE_NV_CUINFO"
        /*0018*/ 	.short	0x0002
        /*001a*/ 	.short	0x0064
        /*001c*/ 	.short	0x0082
	.zero		2


//--------------------- .nv.info                  --------------------------
	.section	.nv.info,"",@"SHT_CUDA_INFO"
	.align	4


	//----- nvinfo : EIATTR_REGCOUNT
	.align		4
        /*0000*/ 	.byte	0x04, 0x2f
        /*0002*/ 	.short	(.L_1 - .L_0)
	.align		4
.L_0:
        /*0004*/ 	.word	index@(ntt_forward_batched)
        /*0008*/ 	.word	0x00000024


	//----- nvinfo : EIATTR_FRAME_SIZE
	.align		4
.L_1:
        /*000c*/ 	.byte	0x04, 0x11
        /*000e*/ 	.short	(.L_3 - .L_2)
	.align		4
.L_2:
        /*0010*/ 	.word	index@($__internal_4_$__cuda_sm20_rem_u64)
        /*0014*/ 	.word	0x00000000


	//----- nvinfo : EIATTR_FRAME_SIZE
	.align		4
.L_3:
        /*0018*/ 	.byte	0x04, 0x11
        /*001a*/ 	.short	(.L_5 - .L_4)
	.align		4
.L_4:
        /*001c*/ 	.word	index@($__internal_3_$__cuda_sm20_rem_s64)
        /*0020*/ 	.word	0x00000000


	//----- nvinfo : EIATTR_FRAME_SIZE
	.align		4
.L_5:
        /*0024*/ 	.byte	0x04, 0x11
        /*0026*/ 	.short	(.L_7 - .L_6)
	.align		4
.L_6:
        /*0028*/ 	.word	index@($__internal_2_$__cuda_sm20_div_u16)
        /*002c*/ 	.word	0x00000000


	//----- nvinfo : EIATTR_FRAME_SIZE
	.align		4
.L_7:
        /*0030*/ 	.byte	0x04, 0x11
        /*0032*/ 	.short	(.L_9 - .L_8)
	.align		4
.L_8:
        /*0034*/ 	.word	index@(ntt_forward_batched)
        /*0038*/ 	.word	0x00000000


	//----- nvinfo : EIATTR_REGCOUNT
	.align		4
.L_9:
        /*003c*/ 	.byte	0x04, 0x2f
        /*003e*/ 	.short	(.L_11 - .L_10)
	.align		4
.L_10:
        /*0040*/ 	.word	index@(ntt_inverse_batched)
        /*0044*/ 	.word	0x00000028


	//----- nvinfo : EIATTR_FRAME_SIZE
	.align		4
.L_11:
        /*0048*/ 	.byte	0x04, 0x11
        /*004a*/ 	.short	(.L_13 - .L_12)
	.align		4
.L_12:
        /*004c*/ 	.word	index@($__internal_1_$__cuda_sm20_rem_u64)
        /*0050*/ 	.word	0x00000000


	//----- nvinfo : EIATTR_FRAME_SIZE
	.align		4
.L_13:
        /*0054*/ 	.byte	0x04, 0x11
        /*0056*/ 	.short	(.L_15 - .L_14)
	.align		4
.L_14:
        /*0058*/ 	.word	index@($__internal_0_$__cuda_sm20_div_u16)
        /*005c*/ 	.word	0x00000000


	//----- nvinfo : EIATTR_FRAME_SIZE
	.align		4
.L_15:
        /*0060*/ 	.byte	0x04, 0x11
        /*0062*/ 	.short	(.L_17 - .L_16)
	.align		4
.L_16:
        /*0064*/ 	.word	index@(ntt_inverse_batched)
        /*0068*/ 	.word	0x00000000


	//----- nvinfo : EIATTR_MIN_STACK_SIZE
	.align		4
.L_17:
        /*006c*/ 	.byte	0x04, 0x12
        /*006e*/ 	.short	(.L_19 - .L_18)
	.align		4
.L_18:
        /*0070*/ 	.word	index@(ntt_inverse_batched)
        /*0074*/ 	.word	0x00000000


	//----- nvinfo : EIATTR_MIN_STACK_SIZE
	.align		4
.L_19:
        /*0078*/ 	.byte	0x04, 0x12
        /*007a*/ 	.short	(.L_21 - .L_20)
	.align		4
.L_20:
        /*007c*/ 	.word	index@(ntt_forward_batched)
        /*0080*/ 	.word	0x00000000
.L_21:


//--------------------- .nv.compat                --------------------------
	.section	.nv.compat,"",@"SHT_CUDA_COMPAT_INFO"
	.align	4
        /*0000*/ 	.byte	0x02, 0x09, 0x00, 0x00, 0x02, 0x02, 0x01, 0x00, 0x02, 0x05, 0x05, 0x00, 0x03, 0x07, 0x01, 0x01
        /*0010*/ 	.byte	0x02, 0x03, 0x00, 0x00, 0x02, 0x06, 0x01, 0x00, 0x04, 0x0b, 0x08, 0x00, 0x01, 0x00, 0x00, 0x00
        /*0020*/ 	.byte	0x00, 0x00, 0x00, 0x00


//--------------------- .nv.info.ntt_inverse_batched --------------------------
	.section	.nv.info.ntt_inverse_batched,"",@"SHT_CUDA_INFO"
	.sectionflags	@""
	.align	4


	//----- nvinfo : EIATTR_CUDA_API_VERSION
	.align		4
        /*0000*/ 	.byte	0x04, 0x37
        /*0002*/ 	.short	(.L_23 - .L_22)
.L_22:
        /*0004*/ 	.word	0x00000082


	//----- nvinfo : EIATTR_KPARAM_INFO
	.align		4
.L_23:
        /*0008*/ 	.byte	0x04, 0x17
        /*000a*/ 	.short	(.L_25 - .L_24)
.L_24:
        /*000c*/ 	.word	0x00000000
        /*0010*/ 	.short	0x0004
        /*0012*/ 	.short	0x0020
        /*0014*/ 	.byte	0x00, 0xf0, 0x11, 0x00


	//----- nvinfo : EIATTR_KPARAM_INFO
	.align		4
.L_25:
        /*0018*/ 	.byte	0x04, 0x17
        /*001a*/ 	.short	(.L_27 - .L_26)
.L_26:
        /*001c*/ 	.word	0x00000000
        /*0020*/ 	.short	0x0003
        /*0022*/ 	.short	0x0018
        /*0024*/ 	.byte	0x00, 0xf5, 0x21, 0x00


	//----- nvinfo : EIATTR_KPARAM_INFO
	.align		4
.L_27:
        /*0028*/ 	.byte	0x04, 0x17
        /*002a*/ 	.short	(.L_29 - .L_28)
.L_28:
        /*002c*/ 	.word	0x00000000
        /*0030*/ 	.short	0x0002
        /*0032*/ 	.short	0x0010
        /*0034*/ 	.byte	0x00, 0xf5, 0x21, 0x00


	//----- nvinfo : EIATTR_KPARAM_INFO
	.align		4
.L_29:
        /*0038*/ 	.byte	0x04, 0x17
        /*003a*/ 	.short	(.L_31 - .L_30)
.L_30:
        /*003c*/ 	.word	0x00000000
        /*0040*/ 	.short	0x0001
        /*0042*/ 	.short	0x0008
        /*0044*/ 	.byte	0x00, 0xf5, 0x21, 0x00


	//----- nvinfo : EIATTR_KPARAM_INFO
	.align		4
.L_31:
        /*0048*/ 	.byte	0x04, 0x17
        /*004a*/ 	.short	(.L_33 - .L_32)
.L_32:
        /*004c*/ 	.word	0x00000000
        /*0050*/ 	.short	0x0000
        /*0052*/ 	.short	0x0000
        /*0054*/ 	.byte	0x00, 0xf5, 0x21, 0x00


	//----- nvinfo : EIATTR_SPARSE_MMA_MASK
	.align		4
.L_33:
        /*0058*/ 	.byte	0x03, 0x50
        /*005a*/ 	.short	0x0000


	//----- nvinfo : EIATTR_MAXREG_COUNT
	.align		4
        /*005c*/ 	.byte	0x03, 0x1b
        /*005e*/ 	.short	0x00ff


	//----- nvinfo : EIATTR_NUM_BARRIERS
	.align		4
        /*0060*/ 	.byte	0x02, 0x4c
        /*0062*/ 	.byte	0x01
	.zero		1


	//----- nvinfo : EIATTR_MERCURY_ISA_VERSION
	.align		4
        /*0064*/ 	.byte	0x03, 0x5f
        /*0066*/ 	.short	0x0101


	//----- nvinfo : EIATTR_VRC_CTA_INIT_COUNT
	.align		4
        /*0068*/ 	.byte	0x02, 0x4a
	.zero		1
	.zero		1


	//----- nvinfo : EIATTR_EXIT_INSTR_OFFSETS
	.align		4
        /*006c*/ 	.byte	0x04, 0x1c
        /*006e*/ 	.short	(.L_35 - .L_34)


	//   ....[0]....
.L_34:
        /*0070*/ 	.word	0x00000050


	//   ....[1]....
        /*0074*/ 	.word	0x00006370


	//----- nvinfo : EIATTR_CRS_STACK_SIZE
	.align		4
.L_35:
        /*0078*/ 	.byte	0x04, 0x1e
        /*007a*/ 	.short	(.L_37 - .L_36)
.L_36:
        /*007c*/ 	.word	0x00000000


	//----- nvinfo : EIATTR_CBANK_PARAM_SIZE
	.align		4
.L_37:
        /*0080*/ 	.byte	0x03, 0x19
        /*0082*/ 	.short	0x0024


	//----- nvinfo : EIATTR_PARAM_CBANK
	.align		4
        /*0084*/ 	.byte	0x04, 0x0a
        /*0086*/ 	.short	(.L_39 - .L_38)
	.align		4
.L_38:
        /*0088*/ 	.word	index@(.nv.constant0.ntt_inverse_batched)
        /*008c*/ 	.short	0x0380
        /*008e*/ 	.short	0x0024


	//----- nvinfo : EIATTR_SW_WAR
	.align		4
.L_39:
        /*0090*/ 	.byte	0x04, 0x36
        /*0092*/ 	.short	(.L_41 - .L_40)
.L_40:
        /*0094*/ 	.word	0x00000008
.L_41:


//--------------------- .nv.info.ntt_forward_batched --------------------------
	.section	.nv.info.ntt_forward_batched,"",@"SHT_CUDA_INFO"
	.sectionflags	@""
	.align	4


	//----- nvinfo : EIATTR_CUDA_API_VERSION
	.align		4
        /*0000*/ 	.byte	0x04, 0x37
        /*0002*/ 	.short	(.L_43 - .L_42)
.L_42:
        /*0004*/ 	.word	0x00000082


	//----- nvinfo : EIATTR_KPARAM_INFO
	.align		4
.L_43:
        /*0008*/ 	.byte	0x04, 0x17
        /*000a*/ 	.short	(.L_45 - .L_44)
.L_44:
        /*000c*/ 	.word	0x00000000
        /*0010*/ 	.short	0x0003
        /*0012*/ 	.short	0x0018
        /*0014*/ 	.byte	0x00, 0xf0, 0x11, 0x00


	//----- nvinfo : EIATTR_KPARAM_INFO
	.align		4
.L_45:
        /*0018*/ 	.byte	0x04, 0x17
        /*001a*/ 	.short	(.L_47 - .L_46)
.L_46:
        /*001c*/ 	.word	0x00000000
        /*0020*/ 	.short	0x0002
        /*0022*/ 	.short	0x0010
        /*0024*/ 	.byte	0x00, 0xf5, 0x21, 0x00


	//----- nvinfo : EIATTR_KPARAM_INFO
	.align		4
.L_47:
        /*0028*/ 	.byte	0x04, 0x17
        /*002a*/ 	.short	(.L_49 - .L_48)
.L_48:
        /*002c*/ 	.word	0x00000000
        /*0030*/ 	.short	0x0001
        /*0032*/ 	.short	0x0008
        /*0034*/ 	.byte	0x00, 0xf5, 0x21, 0x00


	//----- nvinfo : EIATTR_KPARAM_INFO
	.align		4
.L_49:
        /*0038*/ 	.byte	0x04, 0x17
        /*003a*/ 	.short	(.L_51 - .L_50)
.L_50:
        /*003c*/ 	.word	0x00000000
        /*0040*/ 	.short	0x0000
        /*0042*/ 	.short	0x0000
        /*0044*/ 	.byte	0x00, 0xf5, 0x21, 0x00


	//----- nvinfo : EIATTR_SPARSE_MMA_MASK
	.align		4
.L_51:
        /*0048*/ 	.byte	0x03, 0x50
        /*004a*/ 	.short	0x0000


	//----- nvinfo : EIATTR_MAXREG_COUNT
	.align		4
        /*004c*/ 	.byte	0x03, 0x1b
        /*004e*/ 	.short	0x00ff


	//----- nvinfo : EIATTR_NUM_BARRIERS
	.align		4
        /*0050*/ 	.byte	0x02, 0x4c
        /*0052*/ 	.byte	0x01
	.zero		1


	//----- nvinfo : EIATTR_MERCURY_ISA_VERSION
	.align		4
        /*0054*/ 	.byte	0x03, 0x5f
        /*0056*/ 	.short	0x0101


	//----- nvinfo : EIATTR_VRC_CTA_INIT_COUNT
	.align		4
        /*0058*/ 	.byte	0x02, 0x4a
	.zero		1
	.zero		1


	//----- nvinfo : EIATTR_EXIT_INSTR_OFFSETS
	.align		4
        /*005c*/ 	.byte	0x04, 0x1c
        /*005e*/ 	.short	(.L_53 - .L_52)


	//   ....[0]....
.L_52:
        /*0060*/ 	.word	0x00000040


	//   ....[1]....
        /*0064*/ 	.word	0x000068f0


	//----- nvinfo : EIATTR_CRS_STACK_SIZE
	.align		4
.L_53:
        /*0068*/ 	.byte	0x04, 0x1e
        /*006a*/ 	.short	(.L_55 - .L_54)
.L_54:
        /*006c*/ 	.word	0x00000000


	//----- nvinfo : EIATTR_CBANK_PARAM_SIZE
	.align		4
.L_55:
        /*0070*/ 	.byte	0x03, 0x19
        /*0072*/ 	.short	0x001c


	//----- nvinfo : EIATTR_PARAM_CBANK
	.align		4
        /*0074*/ 	.byte	0x04, 0x0a
        /*0076*/ 	.short	(.L_57 - .L_56)
	.align		4
.L_56:
        /*0078*/ 	.word	index@(.nv.constant0.ntt_forward_batched)
        /*007c*/ 	.short	0x0380
        /*007e*/ 	.short	0x001c


	//----- nvinfo : EIATTR_SW_WAR
	.align		4
.L_57:
        /*0080*/ 	.byte	0x04, 0x36
        /*0082*/ 	.short	(.L_59 - .L_58)
.L_58:
        /*0084*/ 	.word	0x00000008
.L_59:


//--------------------- .nv.callgraph             --------------------------
	.section	.nv.callgraph,"",@"SHT_CUDA_CALLGRAPH"
	.align	4
	.sectionentsize	8
	.align		4
        /*0000*/ 	.word	0x00000000
	.align		4
        /*0004*/ 	.word	0xffffffff
	.align		4
        /*0008*/ 	.word	0x00000000
	.align		4
        /*000c*/ 	.word	0xfffffffe
	.align		4
        /*0010*/ 	.word	0x00000000
	.align		4
        /*0014*/ 	.word	0xfffffffd
	.align		4
        /*0018*/ 	.word	0x00000000
	.align		4
        /*001c*/ 	.word	0xfffffffc


//--------------------- .text.ntt_inverse_batched --------------------------
	.section	.text.ntt_inverse_batched,"ax",@progbits
	.align	128
        .global         ntt_inverse_batched
        .type           ntt_inverse_batched,@function
        .size           ntt_inverse_batched,(.L_x_279 - ntt_inverse_batched)
        .other          ntt_inverse_batched,@"STO_CUDA_ENTRY STV_DEFAULT"
ntt_inverse_batched:
.text.ntt_inverse_batched:
[----:B------:R-:W-:Y:S08]  /*0000*/  LDC R1, c[0x0][0x37c] ;  /* 0x0000df00ff017b82 */ /* 0x000ff00000000800 */
[----:B------:R-:W0:Y:S01]  /*0010*/  S2UR UR14, SR_CTAID.Z ;  /* 0x00000000000e79c3 */ /* 0x000e220000002700 */
[----:B------:R-:W0:Y:S02]  /*0020*/  LDCU UR4, c[0x0][0x3a0] ;  /* 0x00007400ff0477ac */ /* 0x000e240008000800 */
[----:B0-----:R-:W-:-:S06]  /*0030*/  UISETP.GE.AND UP0, UPT, UR14, UR4, UPT ;  /* 0x000000040e00728c */ /* 0x001fcc000bf06270 */
[----:B------:R-:W-:-:S13]  /*0040*/  PLOP3.LUT P0, PT, PT, PT, UP0, 0x80, 0x8 ;  /* 0x000000000008781c */ /* 0x000fda0003f0f008 */
[----:B------:R-:W-:Y:S05]  /*0050*/  @P0 EXIT ;  /* 0x000000000000094d */ /* 0x000fea0003800000 */
[----:B------:R-:W0:Y:S01]  /*0060*/  LDCU.128 UR4, c[0x0][0x390] ;  /* 0x00007200ff0477ac */ /* 0x000e220008000c00 */
[----:B------:R-:W1:Y:S01]  /*0070*/  LDCU.64 UR10, c[0x0][0x358] ;  /* 0x00006b00ff0a77ac */ /* 0x000e620008000a00 */
[----:B0-----:R-:W-:Y:S02]  /*0080*/  UIMAD.WIDE.U32 UR4, UR14, 0x8, UR4 ;  /* 0x000000080e0478a5 */ /* 0x001fe4000f8e0004 */
[----:B------:R-:W-:-:S04]  /*0090*/  UIMAD.WIDE.U32 UR6, UR14, 0x8, UR6 ;  /* 0x000000080e0678a5 */ /* 0x000fc8000f8e0006 */
[----:B------:R-:W-:Y:S02]  /*00a0*/  IMAD.U32 R4, RZ, RZ, UR4 ;  /* 0x00000004ff047e24 */ /* 0x000fe4000f8e00ff */
[----:B------:R-:W-:Y:S01]  /*00b0*/  IMAD.U32 R5, RZ, RZ, UR5 ;  /* 0x00000005ff057e24 */ /* 0x000fe2000f8e00ff */
[----:B------:R-:W-:Y:S01]  /*00c0*/  MOV R7, UR7 ;  /* 0x0000000700077c02 */ /* 0x000fe20008000f00 */
[----:B------:R-:W-:-:S04]  /*00d0*/  IMAD.U32 R6, RZ, RZ, UR6 ;  /* 0x00000006ff067e24 */ /* 0x000fc8000f8e00ff */
[----:B-1----:R-:W2:Y:S04]  /*00e0*/  LDG.E.64.CONSTANT R4, desc[UR10][R4.64] ;  /* 0x0000000a04047981 */ /* 0x002ea8000c1e9b00 */
[----:B------:R-:W3:Y:S01]  /*00f0*/  LDG.E.64.CONSTANT R6, desc[UR10][R6.64] ;  /* 0x0000000a06067981 */ /* 0x000ee2000c1e9b00 */
[----:B------:R-:W0:Y:S01]  /*0100*/  LDC R2, c[0x0][0x360] ;  /* 0x0000d800ff027b82 */ /* 0x000e220000000800 */
[----:B------:R-:W1:Y:S01]  /*0110*/  LDCU.64 UR6, c[0x0][0x388] ;  /* 0x00007100ff0677ac */ /* 0x000e620008000a00 */
[----:B------:R-:W-:Y:S01]  /*0120*/  MOV R9, 0x200 ;  /* 0x0000020000097802 */ /* 0x000fe20000000f00 */
[----:B------:R-:W0:Y:S01]  /*0130*/  S2R R0, SR_TID.X ;  /* 0x0000000000007919 */ /* 0x000e220000002100 */
[----:B------:R-:W-:Y:S01]  /*0140*/  USHF.L.U32 UR12, UR14, 0xc, URZ ;  /* 0x0000000c0e0c7899 */ /* 0x000fe200080006ff */
[----:B-1----:R-:W-:-:S02]  /*0150*/  IMAD.U32 R18, RZ, RZ, UR6 ;  /* 0x00000006ff127e24 */ /* 0x002fc4000f8e00ff */
[----:B------:R-:W-:Y:S02]  /*0160*/  IMAD.U32 R19, RZ, RZ, UR7 ;  /* 0x00000007ff137e24 */ /* 0x000fe4000f8e00ff */
[----:B0-----:R-:W-:-:S05]  /*0170*/  IMAD.IADD R3, R0, 0x1, R2 ;  /* 0x0000000100037824 */ /* 0x001fca00078e0202 */
[----:B------:R-:W-:-:S04]  /*0180*/  LOP3.LUT R8, R3, 0xfff, RZ, 0x3c, !PT ;  /* 0x00000fff03087812 */ /* 0x000fc800078e3cff */
[----:B------:R-:W-:Y:S02]  /*0190*/  LOP3.LUT R8, R8, 0xffff, RZ, 0xc0, !PT ;  /* 0x0000ffff08087812 */ /* 0x000fe400078ec0ff */
[----:B--2---:R-:W-:Y:S02]  /*01a0*/  R2UR UR17, R5 ;  /* 0x00000000051172ca */ /* 0x004fe400000e0000 */
[----:B------:R-:W-:Y:S02]  /*01b0*/  R2UR UR16, R4 ;  /* 0x00000000041072ca */ /* 0x000fe400000e0000 */
[----:B---3--:R-:W-:Y:S02]  /*01c0*/  R2UR UR4, R6 ;  /* 0x00000000060472ca */ /* 0x008fe400000e0000 */
[----:B------:R-:W-:Y:S02]  /*01d0*/  R2UR UR5, R7 ;  /* 0x00000000070572ca */ /* 0x000fe400000e0000 */
[----:B------:R-:W-:-:S13]  /*01e0*/  LOP3.LUT R4, R2, 0xffff, RZ, 0xc0, !PT ;  /* 0x0000ffff02047812 */ /* 0x000fda00078ec0ff */
[----:B------:R-:W-:Y:S05]  /*01f0*/  CALL.REL.NOINC `($__internal_0_$__cuda_sm20_div_u16) ;  /* 0x0000006000607944 */ /* 0x000fea0003c00000 */
[----:B------:R-:W-:Y:S01]  /*0200*/  LOP3.LUT R4, R6, 0xffff, RZ, 0xc0, !PT ;  /* 0x0000ffff06047812 */ /* 0x000fe200078ec0ff */
[----:B------:R-:W-:Y:S01]  /*0210*/  BSSY.RECONVERGENT B0, `(.L_x_0) ;  /* 0x0000015000007945 */ /* 0x000fe20003800200 */
[----:B------:R-:W-:Y:S02]  /*0220*/  MOV R7, R0 ;  /* 0x0000000000077202 */ /* 0x000fe40000000f00 */
[----:B------:R-:W-:-:S04]  /*0230*/  LOP3.LUT R5, R4, 0x3, RZ, 0xc0, !PT ;  /* 0x0000000304057812 */ /* 0x000fc800078ec0ff */
[----:B------:R-:W-:-:S13]  /*0240*/  ISETP.NE.AND P0, PT, R5, 0x2, PT ;  /* 0x000000020500780c */ /* 0x000fda0003f05270 */
[----:B------:R-:W-:Y:S05]  /*0250*/  @!P0 BRA `(.L_x_1) ;  /* 0x0000000000408947 */ /* 0x000fea0003800000 */
[----:B------:R-:W0:Y:S01]  /*0260*/  S2R R12, SR_CgaCtaId ;  /* 0x00000000000c7919 */ /* 0x000e220000008800 */
[----:B------:R-:W1:Y:S01]  /*0270*/  LDC.64 R10, c[0x0][0x380] ;  /* 0x0000e000ff0a7b82 */ /* 0x000e620000000a00 */
[----:B------:R-:W-:Y:S01]  /*0280*/  MOV R7, 0x400 ;  /* 0x0000040000077802 */ /* 0x000fe20000000f00 */
[----:B------:R-:W-:-:S03]  /*0290*/  IMAD.MOV.U32 R6, RZ, RZ, RZ ;  /* 0x000000ffff067224 */ /* 0x000fc600078e00ff */
[----:B0-----:R-:W-:Y:S01]  /*02a0*/  LEA R12, R12, R7, 0x18 ;  /* 0x000000070c0c7211 */ /* 0x001fe200078ec0ff */
[----:B------:R-:W-:-:S07]  /*02b0*/  IMAD.MOV.U32 R7, RZ, RZ, R0 ;  /* 0x000000ffff077224 */ /* 0x000fce00078e0000 */
.L_x_2:
[----:B0-----:R-:W-:-:S04]  /*02c0*/  VIADD R9, R7, UR12 ;  /* 0x0000000c07097c36 */ /* 0x001fc80008000000 */
[----:B-1----:R-:W-:-:S06]  /*02d0*/  IMAD.WIDE.U32 R8, R9, 0x8, R10 ;  /* 0x0000000809087825 */ /* 0x002fcc00078e000a */
[----:B------:R-:W2:Y:S01]  /*02e0*/  LDG.E.64 R8, desc[UR10][R8.64] ;  /* 0x0000000a08087981 */ /* 0x000ea2000c1e1b00 */
[----:B------:R-:W-:Y:S01]  /*02f0*/  LEA R13, R7, R12, 0x3 ;  /* 0x0000000c070d7211 */ /* 0x000fe200078e18ff */
[----:B------:R-:W-:Y:S02]  /*0300*/  VIADD R6, R6, 0x1 ;  /* 0x0000000106067836 */ /* 0x000fe40000000000 */
[----:B------:R-:W-:-:S03]  /*0310*/  IMAD.IADD R7, R2, 0x1, R7 ;  /* 0x0000000102077824 */ /* 0x000fc600078e0207 */
[----:B------:R-:W-:-:S04]  /*0320*/  LOP3.LUT R14, R5, R6, RZ, 0x3c, !PT ;  /* 0x00000006050e7212 */ /* 0x000fc800078e3cff */
[----:B------:R-:W-:Y:S01]  /*0330*/  ISETP.NE.AND P0, PT, R14, 0x2, PT ;  /* 0x000000020e00780c */ /* 0x000fe20003f05270 */
[----:B--2---:R0:W-:-:S12]  /*0340*/  STS.64 [R13], R8 ;  /* 0x000000080d007388 */ /* 0x0041d80000000a00 */
[----:B------:R-:W-:Y:S05]  /*0350*/  @P0 BRA `(.L_x_2) ;  /* 0xfffffffc00d80947 */ /* 0x000fea000383ffff */
.L_x_1:
[----:B------:R-:W-:Y:S05]  /*0360*/  BSYNC.RECONVERGENT B0 ;  /* 0x0000000000007941 */ /* 0x000fea0003800200 */
.L_x_0:
[----:B------:R-:W1:Y:S01]  /*0370*/  S2UR UR7, SR_CgaCtaId ;  /* 0x00000000000779c3 */ /* 0x000e620000008800 */
[----:B------:R-:W-:Y:S01]  /*0380*/  UMOV UR6, 0x400 ;  /* 0x0000040000067882 */ /* 0x000fe20000000000 */
[----:B------:R-:W-:Y:S01]  /*0390*/  VIADD R23, R7, UR12 ;  /* 0x0000000c07177c36 */ /* 0x000fe20008000000 */
[----:B------:R-:W-:Y:S03]  /*03a0*/  BSSY.RECONVERGENT B0, `(.L_x_3) ;  /* 0x000001e000007945 */ /* 0x000fe60003800200 */
[C-C-:B------:R-:W-:Y:S01]  /*03b0*/  IMAD R27, R2.reuse, 0x2, R23.reuse ;  /* 0x00000002021b7824 */ /* 0x140fe200078e0217 */
[----:B------:R-:W-:Y:S01]  /*03c0*/  IADD3 R25, PT, PT, R23, R2, RZ ;  /* 0x0000000217197210 */ /* 0x000fe20007ffe0ff */
[----:B0-----:R-:W0:Y:S01]  /*03d0*/  LDC.64 R8, c[0x0][0x380] ;  /* 0x0000e000ff087b82 */ /* 0x001e220000000a00 */
[----:B------:R-:W-:Y:S01]  /*03e0*/  IMAD R29, R2, 0x3, R23 ;  /* 0x00000003021d7824 */ /* 0x000fe200078e0217 */
[----:B-1----:R-:W-:-:S06]  /*03f0*/  ULEA UR6, UR7, UR6, 0x18 ;  /* 0x0000000607067291 */ /* 0x002fcc000f8ec0ff */
[----:B------:R-:W-:-:S07]  /*0400*/  LEA R21, R7, UR6, 0x3 ;  /* 0x0000000607157c11 */ /* 0x000fce000f8e18ff */
.L_x_4:
[----:B0-----:R-:W-:-:S04]  /*0410*/  IMAD.WIDE.U32 R12, R23, 0x8, R8 ;  /* 0x00000008170c7825 */ /* 0x001fc800078e0008 */
[--C-:B-1----:R-:W-:Y:S02]  /*0420*/  IMAD.WIDE.U32 R16, R25, 0x8, R8.reuse ;  /* 0x0000000819107825 */ /* 0x102fe400078e0008 */
[----:B------:R-:W2:Y:S02]  /*0430*/  LDG.E.64 R12, desc[UR10][R12.64] ;  /* 0x0000000a0c0c7981 */ /* 0x000ea4000c1e1b00 */
[--C-:B------:R-:W-:Y:S02]  /*0440*/  IMAD.WIDE.U32 R14, R27, 0x8, R8.reuse ;  /* 0x000000081b0e7825 */ /* 0x100fe400078e0008 */
[----:B------:R-:W3:Y:S02]  /*0450*/  LDG.E.64 R16, desc[UR10][R16.64] ;  /* 0x0000000a10107981 */ /* 0x000ee4000c1e1b00 */
[----:B------:R-:W-:Y:S02]  /*0460*/  IMAD.WIDE.U32 R10, R29, 0x8, R8 ;  /* 0x000000081d0a7825 */ /* 0x000fe400078e0008 */
[----:B------:R-:W4:Y:S04]  /*0470*/  LDG.E.64 R14, desc[UR10][R14.64] ;  /* 0x0000000a0e0e7981 */ /* 0x000f28000c1e1b00 */
[----:B------:R-:W5:Y:S01]  /*0480*/  LDG.E.64 R10, desc[UR10][R10.64] ;  /* 0x0000000a0a0a7981 */ /* 0x000f62000c1e1b00 */
[----:B------:R-:W-:-:S02]  /*0490*/  IMAD R31, R2, 0x8, R21 ;  /* 0x00000008021f7824 */ /* 0x000fc400078e0215 */
[C-C-:B------:R-:W-:Y:S02]  /*04a0*/  IMAD R33, R2.reuse, 0x10, R21.reuse ;  /* 0x0000001002217824 */ /* 0x140fe400078e0215 */
[C---:B------:R-:W-:Y:S01]  /*04b0*/  IMAD R35, R2.reuse, 0x18, R21 ;  /* 0x0000001802237824 */ /* 0x040fe200078e0215 */
[----:B------:R-:W-:-:S04]  /*04c0*/  LEA R7, R2, R7, 0x2 ;  /* 0x0000000702077211 */ /* 0x000fc800078e10ff */
[----:B------:R-:W-:Y:S01]  /*04d0*/  ISETP.GE.U32.AND P0, PT, R7, 0x1000, PT ;  /* 0x000010000700780c */ /* 0x000fe20003f06070 */
[C---:B------:R-:W-:Y:S01]  /*04e0*/  IMAD R25, R2.reuse, 0x4, R25 ;  /* 0x0000000402197824 */ /* 0x040fe200078e0219 */
[C---:B------:R-:W-:Y:S01]  /*04f0*/  LEA R23, R2.reuse, R23, 0x2 ;  /* 0x0000001702177211 */ /* 0x040fe200078e10ff */
[C---:B------:R-:W-:Y:S02]  /*0500*/  IMAD R27, R2.reuse, 0x4, R27 ;  /* 0x00000004021b7824 */ /* 0x040fe400078e021b */
[C---:B------:R-:W-:Y:S01]  /*0510*/  IMAD R29, R2.reuse, 0x4, R29 ;  /* 0x00000004021d7824 */ /* 0x040fe200078e021d */
[----:B--2---:R0:W-:Y:S04]  /*0520*/  STS.64 [R21], R12 ;  /* 0x0000000c15007388 */ /* 0x0041e80000000a00 */
[----:B---3--:R1:W-:Y:S04]  /*0530*/  STS.64 [R31], R16 ;  /* 0x000000101f007388 */ /* 0x0083e80000000a00 */
[----:B----4-:R1:W-:Y:S04]  /*0540*/  STS.64 [R33], R14 ;  /* 0x0000000e21007388 */ /* 0x0103e80000000a00 */
[----:B-----5:R1:W-:Y:S01]  /*0550*/  STS.64 [R35], R10 ;  /* 0x0000000a23007388 */ /* 0x0203e20000000a00 */
[----:B0-----:R-:W-:Y:S01]  /*0560*/  IMAD R21, R2, 0x20, R21 ;  /* 0x0000002002157824 */ /* 0x001fe200078e0215 */
[----:B------:R-:W-:Y:S06]  /*0570*/  @!P0 BRA `(.L_x_4) ;  /* 0xfffffffc00a48947 */ /* 0x000fec000383ffff */
[----:B------:R-:W-:Y:S05]  /*0580*/  BSYNC.RECONVERGENT B0 ;  /* 0x0000000000007941 */ /* 0x000fea0003800200 */
.L_x_3:
[----:B------:R-:W-:Y:S01]  /*0590*/  BAR.SYNC.DEFER_BLOCKING 0x0 ;  /* 0x0000000000007b1d */ /* 0x000fe20000010000 */
[----:B------:R-:W-:Y:S01]  /*05a0*/  ISETP.NE.AND P0, PT, R5, 0x2, PT ;  /* 0x000000020500780c */ /* 0x000fe20003f05270 */
[----:B-1----:R-:W-:-:S04]  /*05b0*/  IMAD.MOV.U32 R15, RZ, RZ, R0 ;  /* 0x000000ffff0f7224 */ /* 0x002fc800078e0000 */
[----:B------:R-:W-:Y:S08]  /*05c0*/  BSSY.RECONVERGENT B0, `(.L_x_5) ;  /* 0x0000012000007945 */ /* 0x000ff00003800200 */
[----:B------:R-:W-:Y:S05]  /*05d0*/  @!P0 BRA `(.L_x_6) ;  /* 0x0000000000408947 */ /* 0x000fea0003800000 */
[----:B------:R-:W-:Y:S01]  /*05e0*/  IMAD.MOV.U32 R10, RZ, RZ, RZ ;  /* 0x000000ffff0a7224 */ /* 0x000fe200078e00ff */
[----:B------:R-:W-:-:S07]  /*05f0*/  MOV R15, R0 ;  /* 0x00000000000f7202 */ /* 0x000fce0000000f00 */
.L_x_7:
[----:B------:R-:W0:Y:S01]  /*0600*/  BREV R6, R15 ;  /* 0x0000000f00067301 */ /* 0x000e220000000000 */
[----:B------:R-:W-:-:S05]  /*0610*/  VIADD R10, R10, 0x1 ;  /* 0x000000010a0a7836 */ /* 0x000fca0000000000 */
[----:B------:R-:W-:Y:S02]  /*0620*/  LOP3.LUT R12, R5, R10, RZ, 0x3c, !PT ;  /* 0x0000000a050c7212 */ /* 0x000fe400078e3cff */
[----:B0-----:R-:W-:-:S04]  /*0630*/  SHF.R.U32.HI R6, RZ, 0x14, R6 ;  /* 0x00000014ff067819 */ /* 0x001fc80000011606 */
[----:B------:R-:W-:-:S13]  /*0640*/  ISETP.GE.U32.AND P0, PT, R15, R6, PT ;  /* 0x000000060f00720c */ /* 0x000fda0003f06070 */
[----:B------:R-:W-:Y:S02]  /*0650*/  @!P0 LEA R13, R6, UR6, 0x3 ;  /* 0x00000006060d8c11 */ /* 0x000fe4000f8e18ff */
[----:B------:R-:W-:Y:S01]  /*0660*/  @!P0 LEA R11, R15, UR6, 0x3 ;  /* 0x000000060f0b8c11 */ /* 0x000fe2000f8e18ff */
[----:B------:R-:W-:Y:S02]  /*0670*/  IMAD.IADD R15, R2, 0x1, R15 ;  /* 0x00000001020f7824 */ /* 0x000fe400078e020f */
[----:B------:R-:W0:Y:S04]  /*0680*/  @!P0 LDS.64 R8, [R13] ;  /* 0x000000000d088984 */ /* 0x000e280000000a00 */
[----:B------:R-:W1:Y:S04]  /*0690*/  @!P0 LDS.64 R6, [R11] ;  /* 0x000000000b068984 */ /* 0x000e680000000a00 */
[----:B0-----:R0:W-:Y:S04]  /*06a0*/  @!P0 STS.64 [R11], R8 ;  /* 0x000000080b008388 */ /* 0x0011e80000000a00 */
[----:B-1----:R0:W-:Y:S01]  /*06b0*/  @!P0 STS.64 [R13], R6 ;  /* 0x000000060d008388 */ /* 0x0021e20000000a00 */
[----:B------:R-:W-:-:S13]  /*06c0*/  ISETP.NE.AND P0, PT, R12, 0x2, PT ;  /* 0x000000020c00780c */ /* 0x000fda0003f05270 */
[----:B0-----:R-:W-:Y:S05]  /*06d0*/  @P0 BRA `(.L_x_7) ;  /* 0xfffffffc00c80947 */ /* 0x001fea000383ffff */
.L_x_6:
[----:B------:R-:W-:Y:S05]  /*06e0*/  BSYNC.RECONVERGENT B0 ;  /* 0x0000000000007941 */ /* 0x000fea0003800200 */
.L_x_5:
[----:B------:R-:W0:Y:S01]  /*06f0*/  S2UR UR7, SR_CgaCtaId ;  /* 0x00000000000779c3 */ /* 0x000e220000008800 */
[----:B------:R-:W-:Y:S01]  /*0700*/  BSSY.RECONVERGENT B0, `(.L_x_8) ;  /* 0x000002d000007945 */ /* 0x000fe20003800200 */
[----:B------:R-:W-:Y:S02]  /*0710*/  UMOV UR6, 0x400 ;  /* 0x0000040000067882 */ /* 0x000fe40000000000 */
[----:B0-----:R-:W-:-:S12]  /*0720*/  ULEA UR6, UR7, UR6, 0x18 ;  /* 0x0000000607067291 */ /* 0x001fd8000f8ec0ff */
.L_x_9:
[----:B0-----:R-:W0:Y:S01]  /*0730*/  BREV R6, R15 ;  /* 0x0000000f00067301 */ /* 0x001e220000000000 */
[----:B------:R-:W-:-:S05]  /*0740*/  IMAD.IADD R25, R2, 0x1, R15 ;  /* 0x0000000102197824 */ /* 0x000fca00078e020f */
[----:B------:R-:W-:Y:S02]  /*0750*/  IADD3 R29, PT, PT, R25, R2, RZ ;  /* 0x00000002191d7210 */ /* 0x000fe40007ffe0ff */
[----:B------:R-:W1:Y:S03]  /*0760*/  BREV R10, R25 ;  /* 0x00000019000a7301 */ /* 0x000e660000000000 */
[----:B------:R-:W-:Y:S01]  /*0770*/  IMAD.IADD R31, R29, 0x1, R2 ;  /* 0x000000011d1f7824 */ /* 0x000fe200078e0202 */
[----:B0-----:R-:W-:-:S04]  /*0780*/  SHF.R.U32.HI R6, RZ, 0x14, R6 ;  /* 0x00000014ff067819 */ /* 0x001fc80000011606 */
[----:B------:R-:W0:Y:S01]  /*0790*/  BREV R14, R29 ;  /* 0x0000001d000e7301 */ /* 0x000e220000000000 */
[----:B------:R-:W-:Y:S02]  /*07a0*/  ISETP.GE.U32.AND P0, PT, R15, R6, PT ;  /* 0x000000060f00720c */ /* 0x000fe40003f06070 */
[----:B-1----:R-:W-:-:S04]  /*07b0*/  SHF.R.U32.HI R10, RZ, 0x14, R10 ;  /* 0x00000014ff0a7819 */ /* 0x002fc8000001160a */
[----:B------:R-:W-:Y:S02]  /*07c0*/  ISETP.GE.U32.AND P1, PT, R25, R10, PT ;  /* 0x0000000a1900720c */ /* 0x000fe40003f26070 */
[----:B0-----:R-:W-:-:S05]  /*07d0*/  SHF.R.U32.HI R14, RZ, 0x14, R14 ;  /* 0x00000014ff0e7819 */ /* 0x001fca000001160e */
[----:B------:R-:W-:Y:S02]  /*07e0*/  @!P0 LEA R21, R6, UR6, 0x3 ;  /* 0x0000000606158c11 */ /* 0x000fe4000f8e18ff */
[----:B------:R-:W-:-:S03]  /*07f0*/  @!P0 LEA R17, R15, UR6, 0x3 ;  /* 0x000000060f118c11 */ /* 0x000fc6000f8e18ff */
[----:B------:R-:W0:Y:S01]  /*0800*/  @!P0 LDS.64 R8, [R21] ;  /* 0x0000000015088984 */ /* 0x000e220000000a00 */
[----:B------:R-:W-:-:S03]  /*0810*/  @!P1 LEA R23, R10, UR6, 0x3 ;  /* 0x000000060a179c11 */ /* 0x000fc6000f8e18ff */
[----:B------:R-:W1:Y:S01]  /*0820*/  @!P0 LDS.64 R6, [R17] ;  /* 0x0000000011068984 */ /* 0x000e620000000a00 */
[----:B------:R-:W-:-:S03]  /*0830*/  @!P1 LEA R15, R25, UR6, 0x3 ;  /* 0x00000006190f9c11 */ /* 0x000fc6000f8e18ff */
[----:B0-----:R-:W-:Y:S04]  /*0840*/  @!P0 STS.64 [R17], R8 ;  /* 0x0000000811008388 */ /* 0x001fe80000000a00 */
[----:B-1----:R-:W-:Y:S01]  /*0850*/  @!P0 STS.64 [R21], R6 ;  /* 0x0000000615008388 */ /* 0x002fe20000000a00 */
[----:B------:R-:W-:-:S03]  /*0860*/  ISETP.GE.U32.AND P0, PT, R29, R14, PT ;  /* 0x0000000e1d00720c */ /* 0x000fc60003f06070 */
[----:B------:R-:W0:Y:S04]  /*0870*/  @!P1 LDS.64 R12, [R23] ;  /* 0x00000000170c9984 */ /* 0x000e280000000a00 */
[----:B------:R-:W1:Y:S06]  /*0880*/  @!P1 LDS.64 R10, [R15] ;  /* 0x000000000f0a9984 */ /* 0x000e6c0000000a00 */
[----:B------:R-:W-:-:S02]  /*0890*/  @!P0 LEA R27, R14, UR6, 0x3 ;  /* 0x000000060e1b8c11 */ /* 0x000fc4000f8e18ff */
[----:B------:R-:W-:Y:S01]  /*08a0*/  @!P0 LEA R25, R29, UR6, 0x3 ;  /* 0x000000061d198c11 */ /* 0x000fe2000f8e18ff */
[----:B------:R-:W2:Y:S02]  /*08b0*/  BREV R14, R31 ;  /* 0x0000001f000e7301 */ /* 0x000ea40000000000 */
[----:B--2---:R-:W-:Y:S01]  /*08c0*/  SHF.R.U32.HI R14, RZ, 0x14, R14 ;  /* 0x00000014ff0e7819 */ /* 0x004fe2000001160e */
[----:B0-----:R0:W-:Y:S04]  /*08d0*/  @!P1 STS.64 [R15], R12 ;  /* 0x0000000c0f009388 */ /* 0x0011e80000000a00 */
[----:B-1----:R-:W-:Y:S01]  /*08e0*/  @!P1 STS.64 [R23], R10 ;  /* 0x0000000a17009388 */ /* 0x002fe20000000a00 */
[----:B------:R-:W-:-:S03]  /*08f0*/  ISETP.GE.U32.AND P1, PT, R31, R14, PT ;  /* 0x0000000e1f00720c */ /* 0x000fc60003f26070 */
[----:B------:R-:W1:Y:S04]  /*0900*/  @!P0 LDS.64 R8, [R27] ;  /* 0x000000001b088984 */ /* 0x000e680000000a00 */
[----:B------:R-:W2:Y:S01]  /*0910*/  @!P0 LDS.64 R6, [R25] ;  /* 0x0000000019068984 */ /* 0x000ea20000000a00 */
[----:B0-----:R-:W-:-:S05]  /*0920*/  IMAD.IADD R15, R31, 0x1, R2 ;  /* 0x000000011f0f7824 */ /* 0x001fca00078e0202 */
[----:B------:R-:W-:Y:S02]  /*0930*/  @!P1 LEA R21, R14, UR6, 0x3 ;  /* 0x000000060e159c11 */ /* 0x000fe4000f8e18ff */
[----:B------:R-:W-:Y:S01]  /*0940*/  @!P1 LEA R17, R31, UR6, 0x3 ;  /* 0x000000061f119c11 */ /* 0x000fe2000f8e18ff */
[----:B-1----:R-:W-:Y:S04]  /*0950*/  @!P0 STS.64 [R25], R8 ;  /* 0x0000000819008388 */ /* 0x002fe80000000a00 */
[----:B--2---:R-:W-:Y:S01]  /*0960*/  @!P0 STS.64 [R27], R6 ;  /* 0x000000061b008388 */ /* 0x004fe20000000a00 */
[----:B------:R-:W-:-:S03]  /*0970*/  ISETP.GE.U32.AND P0, PT, R15, 0x1000, PT ;  /* 0x000010000f00780c */ /* 0x000fc60003f06070 */
[----:B------:R-:W0:Y:S04]  /*0980*/  @!P1 LDS.64 R12, [R21] ;  /* 0x00000000150c9984 */ /* 0x000e280000000a00 */
[----:B------:R-:W1:Y:S04]  /*0990*/  @!P1 LDS.64 R10, [R17] ;  /* 0x00000000110a9984 */ /* 0x000e680000000a00 */
[----:B0-----:R0:W-:Y:S04]  /*09a0*/  @!P1 STS.64 [R17], R12 ;  /* 0x0000000c11009388 */ /* 0x0011e80000000a00 */
[----:B-1----:R0:W-:Y:S01]  /*09b0*/  @!P1 STS.64 [R21], R10 ;  /* 0x0000000a15009388 */ /* 0x0021e20000000a00 */
[----:B------:R-:W-:Y:S05]  /*09c0*/  @!P0 BRA `(.L_x_9) ;  /* 0xfffffffc00588947 */ /* 0x000fea000383ffff */
[----:B------:R-:W-:Y:S05]  /*09d0*/  BSYNC.RECONVERGENT B0 ;  /* 0x0000000000007941 */ /* 0x000fea0003800200 */
.L_x_8:
[----:B------:R-:W1:Y:S01]  /*09e0*/  I2F.U32.RP R8, R2 ;  /* 0x0000000200087306 */ /* 0x000e620000209000 */
[----:B------:R-:W-:Y:S01]  /*09f0*/  IMAD.MOV.U32 R6, RZ, RZ, RZ ;  /* 0x000000ffff067224 */ /* 0x000fe200078e00ff */
[----:B------:R-:W-:Y:S01]  /*0a00*/  BAR.SYNC.DEFER_BLOCKING 0x0 ;  /* 0x0000000000007b1d */ /* 0x000fe20000010000 */
[----:B------:R-:W-:-:S05]  /*0a10*/  ISETP.NE.U32.AND P2, PT, R2, RZ, PT ;  /* 0x000000ff0200720c */ /* 0x000fca0003f45070 */
[----:B------:R-:W-:Y:S01]  /*0a20*/  UMOV UR13, 0x1 ;  /* 0x00000001000d7882 */ /* 0x000fe20000000000 */
[----:B-1----:R-:W1:Y:S02]  /*0a30*/  MUFU.RCP R8, R8 ;  /* 0x0000000800087308 */ /* 0x002e640000001000 */
[----:B-1----:R-:W-:-:S06]  /*0a40*/  IADD3 R9, PT, PT, R8, 0xffffffe, RZ ;  /* 0x0ffffffe08097810 */ /* 0x002fcc0007ffe0ff */
[----:B------:R-:W0:Y:S02]  /*0a50*/  F2I.FTZ.U32.TRUNC.NTZ R7, R9 ;  /* 0x0000000900077305 */ /* 0x000e24000021f000 */
[----:B0-----:R-:W-:-:S04]  /*0a60*/  IMAD.MOV R11, RZ, RZ, -R7 ;  /* 0x000000ffff0b7224 */ /* 0x001fc800078e0a07 */
[----:B------:R-:W-:-:S04]  /*0a70*/  IMAD R11, R11, R2, RZ ;  /* 0x000000020b0b7224 */ /* 0x000fc800078e02ff */
[----:B------:R-:W-:Y:S01]  /*0a80*/  IMAD.HI.U32 R6, R7, R11, R6 ;  /* 0x0000000b07067227 */ /* 0x000fe200078e0006 */
[----:B------:R-:W-:-:S05]  /*0a90*/  IADD3 R7, PT, PT, -R3, 0x7ff, RZ ;  /* 0x000007ff03077810 */ /* 0x000fca0007ffe1ff */
[----:B------:R-:W-:-:S05]  /*0aa0*/  IMAD.HI.U32 R6, R6, R7, RZ ;  /* 0x0000000706067227 */ /* 0x000fca00078e00ff */
[----:B------:R-:W-:-:S05]  /*0ab0*/  IADD3 R10, PT, PT, -R6, RZ, RZ ;  /* 0x000000ff060a7210 */ /* 0x000fca0007ffe1ff */
[----:B------:R-:W-:-:S05]  /*0ac0*/  IMAD R7, R2, R10, R7 ;  /* 0x0000000a02077224 */ /* 0x000fca00078e0207 */
[----:B------:R-:W-:-:S13]  /*0ad0*/  ISETP.GE.U32.AND P0, PT, R7, R2, PT ;  /* 0x000000020700720c */ /* 0x000fda0003f06070 */
[----:B------:R-:W-:Y:S02]  /*0ae0*/  @P0 IMAD.IADD R7, R7, 0x1, -R2 ;  /* 0x0000000107070824 */ /* 0x000fe400078e0a02 */
[----:B------:R-:W-:-:S03]  /*0af0*/  @P0 VIADD R6, R6, 0x1 ;  /* 0x0000000106060836 */ /* 0x000fc60000000000 */
[----:B------:R-:W-:-:S13]  /*0b00*/  ISETP.GE.U32.AND P1, PT, R7, R2, PT ;  /* 0x000000020700720c */ /* 0x000fda0003f26070 */
[----:B------:R-:W-:Y:S02]  /*0b10*/  @P1 IADD3 R6, PT, PT, R6, 0x1, RZ ;  /* 0x0000000106061810 */ /* 0x000fe40007ffe0ff */
[----:B------:R-:W-:-:S07]  /*0b20*/  @!P2 LOP3.LUT R6, RZ, R2, RZ, 0x33, !PT ;  /* 0x00000002ff06a212 */ /* 0x000fce00078e33ff */
.L_x_50:
[----:B------:R-:W-:Y:S01]  /*0b30*/  LOP3.LUT P0, RZ, R6, 0x1, RZ, 0xc0, !PT ;  /* 0x0000000106ff7812 */ /* 0x000fe2000780c0ff */
[----:B------:R-:W-:Y:S01]  /*0b40*/  UMOV UR6, 0x1 ;  /* 0x0000000100067882 */ /* 0x000fe20000000000 */
[----:B------:R-:W-:Y:S01]  /*0b50*/  UIADD3 UR15, UPT, UPT, UR13, -0x1, URZ ;  /* 0xffffffff0d0f7890 */ /* 0x000fe2000fffe0ff */
[----:B------:R-:W-:Y:S01]  /*0b60*/  BSSY.RECONVERGENT B0, `(.L_x_10) ;  /* 0x00000b2000007945 */ /* 0x000fe20003800200 */
[----:B------:R-:W-:Y:S01]  /*0b70*/  USHF.L.U32 UR6, UR6, UR13, URZ ;  /* 0x0000000d06067299 */ /* 0x000fe200080006ff */
[----:B------:R-:W-:Y:S01]  /*0b80*/  IMAD.MOV.U32 R7, RZ, RZ, R0 ;  /* 0x000000ffff077224 */ /* 0x000fe200078e0000 */
[----:B------:R-:W-:Y:S02]  /*0b90*/  UMOV UR7, 0x1000 ;  /* 0x0000100000077882 */ /* 0x000fe40000000000 */
[----:B------:R-:W-:Y:S02]  /*0ba0*/  USHF.R.U32.HI UR7, URZ, UR15, UR7 ;  /* 0x0000000fff077299 */ /* 0x000fe40008011607 */
[----:B------:R-:W-:-:S03]  /*0bb0*/  ULEA.HI UR6, UR6, 0xffffffff, URZ, 0x1f ;  /* 0xffffffff06067891 */ /* 0x000fc6000f8ff8ff */
[----:B-1----:R-:W-:Y:S09]  /*0bc0*/  @!P0 BRA `(.L_x_11) ;  /* 0x0000000800ac8947 */ /* 0x002ff20003800000 */
[----:B------:R-:W0:Y:S01]  /*0bd0*/  LDC.64 R16, c[0x0][0x388] ;  /* 0x0000e200ff107b82 */ /* 0x000e220000000a00 */
[----:B------:R-:W-:Y:S01]  /*0be0*/  LOP3.LUT R8, R0, UR6, RZ, 0xc0, !PT ;  /* 0x0000000600087c12 */ /* 0x000fe2000f8ec0ff */
[----:B------:R-:W-:-:S04]  /*0bf0*/  IMAD.U32 R7, RZ, RZ, UR7 ;  /* 0x00000007ff077e24 */ /* 0x000fc8000f8e00ff */
[----:B------:R-:W-:-:S04]  /*0c00*/  IMAD R7, R7, R8, UR12 ;  /* 0x0000000c07077e24 */ /* 0x000fc8000f8e0208 */
[----:B0-----:R-:W-:-:S06]  /*0c10*/  IMAD.WIDE.U32 R16, R7, 0x8, R16 ;  /* 0x0000000807107825 */ /* 0x001fcc00078e0010 */
[----:B------:R-:W2:Y:S01]  /*0c20*/  LDG.E.64.CONSTANT R16, desc[UR10][R16.64] ;  /* 0x0000000a10107981 */ /* 0x000ea2000c1e9b00 */
[----:B------:R-:W0:Y:S01]  /*0c30*/  S2UR UR9, SR_CgaCtaId ;  /* 0x00000000000979c3 */ /* 0x000e220000008800 */
[----:B------:R-:W-:Y:S01]  /*0c40*/  SHF.R.U32.HI R7, RZ, UR15, R0 ;  /* 0x0000000fff077c19 */ /* 0x000fe20008011600 */
[----:B------:R-:W-:Y:S01]  /*0c50*/  HFMA2 R9, -RZ, RZ, 0, 2.384185791015625e-07 ;  /* 0x00000004ff097431 */ /* 0x000fe200000001ff */
[----:B------:R-:W-:Y:S01]  /*0c60*/  UMOV UR8, 0x400 ;  /* 0x0000040000087882 */ /* 0x000fe20000000000 */
[----:B------:R-:W-:Y:S01]  /*0c70*/  BSSY.RECONVERGENT B1, `(.L_x_12) ;  /* 0x000002a000017945 */ /* 0x000fe20003800200 */
[----:B------:R-:W-:-:S05]  /*0c80*/  SHF.L.U32 R7, R7, UR13, RZ ;  /* 0x0000000d07077c19 */ /* 0x000fca00080006ff */
[----:B------:R-:W-:Y:S01]  /*0c90*/  IMAD.IADD R7, R8, 0x1, R7 ;  /* 0x0000000108077824 */ /* 0x000fe200078e0207 */
[----:B------:R-:W-:Y:S01]  /*0ca0*/  SHF.L.U32 R9, R9, UR13, RZ ;  /* 0x0000000d09097c19 */ /* 0x000fe200080006ff */
[----:B0-----:R-:W-:-:S06]  /*0cb0*/  ULEA UR8, UR9, UR8, 0x18 ;  /* 0x0000000809087291 */ /* 0x001fcc000f8ec0ff */
[----:B------:R-:W-:-:S05]  /*0cc0*/  LEA R10, R7, UR8, 0x3 ;  /* 0x00000008070a7c11 */ /* 0x000fca000f8e18ff */
[----:B------:R-:W-:Y:S01]  /*0cd0*/  IMAD.IADD R7, R10, 0x1, R9 ;  /* 0x000000010a077824 */ /* 0x000fe200078e0209 */
[----:B------:R-:W-:Y:S04]  /*0ce0*/  LDS.64 R14, [R10] ;  /* 0x000000000a0e7984 */ /* 0x000fe80000000a00 */
[----:B------:R-:W0:Y:S01]  /*0cf0*/  LDS.64 R12, [R7] ;  /* 0x00000000070c7984 */ /* 0x000e220000000a00 */
[----:B--2---:R-:W-:-:S05]  /*0d00*/  LOP3.LUT R9, R16, 0x3ffff, RZ, 0xc0, !PT ;  /* 0x0003ffff10097812 */ /* 0x004fca00078ec0ff */
[-C--:B0-----:R-:W-:Y:S02]  /*0d10*/  IMAD R11, R13, R9.reuse, RZ ;  /* 0x000000090d0b7224 */ /* 0x081fe400078e02ff */
[----:B------:R-:W-:-:S05]  /*0d20*/  IMAD.WIDE.U32 R8, R12, R9, RZ ;  /* 0x000000090c087225 */ /* 0x000fca00078e00ff */
[----:B------:R-:W-:-:S04]  /*0d30*/  IADD3 R28, PT, PT, R9, R11, RZ ;  /* 0x0000000b091c7210 */ /* 0x000fc80007ffe0ff */
[----:B------:R-:W-:-:S04]  /*0d40*/  LOP3.LUT R11, R28, UR17, RZ, 0xfc, !PT ;  /* 0x000000111c0b7c12 */ /* 0x000fc8000f8efcff */
[----:B------:R-:W-:-:S13]  /*0d50*/  ISETP.NE.U32.AND P0, PT, R11, RZ, PT ;  /* 0x000000ff0b00720c */ /* 0x000fda0003f05070 */
[----:B------:R-:W-:Y:S05]  /*0d60*/  @P0 BRA `(.L_x_13) ;  /* 0x0000000000500947 */ /* 0x000fea0003800000 */
[----:B------:R-:W0:Y:S01]  /*0d70*/  I2F.U32.RP R9, UR16 ;  /* 0x0000001000097d06 */ /* 0x000e220008209000 */
[----:B------:R-:W-:Y:S01]  /*0d80*/  IMAD R11, RZ, RZ, -UR16 ;  /* 0x80000010ff0b7e24 */ /* 0x000fe2000f8e02ff */
[----:B------:R-:W-:-:S06]  /*0d90*/  ISETP.NE.U32.AND P1, PT, RZ, UR16, PT ;  /* 0x00000010ff007c0c */ /* 0x000fcc000bf25070 */
[----:B0-----:R-:W0:Y:S02]  /*0da0*/  MUFU.RCP R9, R9 ;  /* 0x0000000900097308 */ /* 0x001e240000001000 */
[----:B0-----:R-:W-:-:S06]  /*0db0*/  VIADD R20, R9, 0xffffffe ;  /* 0x0ffffffe09147836 */ /* 0x001fcc0000000000 */
[----:B------:R0:W1:Y:S02]  /*0dc0*/  F2I.FTZ.U32.TRUNC.NTZ R21, R20 ;  /* 0x0000001400157305 */ /* 0x000064000021f000 */
[----:B0-----:R-:W-:Y:S01]  /*0dd0*/  MOV R20, RZ ;  /* 0x000000ff00147202 */ /* 0x001fe20000000f00 */
[----:B-1----:R-:W-:-:S04]  /*0de0*/  IMAD R11, R11, R21, RZ ;  /* 0x000000150b0b7224 */ /* 0x002fc800078e02ff */
[----:B------:R-:W-:-:S06]  /*0df0*/  IMAD.HI.U32 R21, R21, R11, R20 ;  /* 0x0000000b15157227 */ /* 0x000fcc00078e0014 */
[----:B------:R-:W-:-:S04]  /*0e00*/  IMAD.HI.U32 R21, R21, R8, RZ ;  /* 0x0000000815157227 */ /* 0x000fc800078e00ff */
[----:B------:R-:W-:-:S04]  /*0e10*/  IMAD.MOV R21, RZ, RZ, -R21 ;  /* 0x000000ffff157224 */ /* 0x000fc800078e0a15 */
[----:B------:R-:W-:Y:S02]  /*0e20*/  IMAD R8, R21, UR16, R8 ;  /* 0x0000001015087c24 */ /* 0x000fe4000f8e0208 */
[----:B------:R-:W-:-:S03]  /*0e30*/  IMAD.MOV.U32 R21, RZ, RZ, RZ ;  /* 0x000000ffff157224 */ /* 0x000fc600078e00ff */
[----:B------:R-:W-:-:S13]  /*0e40*/  ISETP.GE.U32.AND P0, PT, R8, UR16, PT ;  /* 0x0000001008007c0c */ /* 0x000fda000bf06070 */
[----:B------:R-:W-:-:S05]  /*0e50*/  @P0 VIADD R8, R8, -UR16 ;  /* 0x8000001008080c36 */ /* 0x000fca0008000000 */
[----:B------:R-:W-:-:S13]  /*0e60*/  ISETP.GE.U32.AND P0, PT, R8, UR16, PT ;  /* 0x0000001008007c0c */ /* 0x000fda000bf06070 */
[----:B------:R-:W-:Y:S02]  /*0e70*/  @P0 IADD3 R8, PT, PT, R8, -UR16, RZ ;  /* 0x8000001008080c10 */ /* 0x000fe4000fffe0ff */
[----:B------:R-:W-:-:S05]  /*0e80*/  @!P1 LOP3.LUT R8, RZ, UR16, RZ, 0x33, !PT ;  /* 0x00000010ff089c12 */ /* 0x000fca000f8e33ff */
[----:B------:R-:W-:Y:S01]  /*0e90*/  IMAD.MOV.U32 R20, RZ, RZ, R8 ;  /* 0x000000ffff147224 */ /* 0x000fe200078e0008 */
[----:B------:R-:W-:Y:S06]  /*0ea0*/  BRA `(.L_x_14) ;  /* 0x0000000000187947 */ /* 0x000fec0003800000 */
.L_x_13:
[----:B------:R-:W-:Y:S01]  /*0eb0*/  MOV R27, UR16 ;  /* 0x00000010001b7c02 */ /* 0x000fe20008000f00 */
[----:B------:R-:W-:Y:S01]  /*0ec0*/  IMAD.U32 R26, RZ, RZ, UR17 ;  /* 0x00000011ff1a7e24 */ /* 0x000fe2000f8e00ff */
[----:B------:R-:W-:-:S07]  /*0ed0*/  MOV R9, 0xef0 ;  /* 0x00000ef000097802 */ /* 0x000fce0000000f00 */
[----:B------:R-:W-:Y:S05]  /*0ee0*/  CALL.REL.NOINC `($__internal_1_$__cuda_sm20_rem_u64) ;  /* 0x0000005400707944 */ /* 0x000fea0003c00000 */
[----:B------:R-:W-:Y:S01]  /*0ef0*/  IMAD.MOV.U32 R20, RZ, RZ, R8 ;  /* 0x000000ffff147224 */ /* 0x000fe200078e0008 */
[----:B------:R-:W-:-:S07]  /*0f00*/  MOV R21, R27 ;  /* 0x0000001b00157202 */ /* 0x000fce0000000f00 */
.L_x_14:
[----:B------:R-:W-:Y:S05]  /*0f10*/  BSYNC.RECONVERGENT B1 ;  /* 0x0000000000017941 */ /* 0x000fea0003800200 */
.L_x_12:
[--C-:B------:R-:W-:Y:S01]  /*0f20*/  SHF.R.U64 R9, R16, 0x12, R17.reuse ;  /* 0x0000001210097819 */ /* 0x100fe20000001211 */
[----:B------:R-:W-:Y:S01]  /*0f30*/  BSSY.RECONVERGENT B1, `(.L_x_15) ;  /* 0x0000021000017945 */ /* 0x000fe20003800200 */
[----:B------:R-:W-:-:S03]  /*0f40*/  SHF.R.U32.HI R17, RZ, 0x12, R17 ;  /* 0x00000012ff117819 */ /* 0x000fc60000011611 */
[-C--:B------:R-:W-:Y:S02]  /*0f50*/  IMAD R11, R13, R9.reuse, RZ ;  /* 0x000000090d0b7224 */ /* 0x080fe400078e02ff */
[----:B------:R-:W-:-:S04]  /*0f60*/  IMAD.WIDE.U32 R8, R12, R9, RZ ;  /* 0x000000090c087225 */ /* 0x000fc800078e00ff */
[----:B------:R-:W-:-:S04]  /*0f70*/  IMAD R11, R12, R17, R11 ;  /* 0x000000110c0b7224 */ /* 0x000fc800078e020b */
[----:B------:R-:W-:-:S05]  /*0f80*/  IMAD.IADD R28, R9, 0x1, R11 ;  /* 0x00000001091c7824 */ /* 0x000fca00078e020b */
[----:B------:R-:W-:-:S04]  /*0f90*/  LOP3.LUT R11, R28, UR17, RZ, 0xfc, !PT ;  /* 0x000000111c0b7c12 */ /* 0x000fc8000f8efcff */
[----:B------:R-:W-:-:S13]  /*0fa0*/  ISETP.NE.U32.AND P0, PT, R11, RZ, PT ;  /* 0x000000ff0b00720c */ /* 0x000fda0003f05070 */
[----:B------:R-:W-:Y:S05]  /*0fb0*/  @P0 BRA `(.L_x_16) ;  /* 0x00000000004c0947 */ /* 0x000fea0003800000 */
[----:B------:R-:W0:Y:S01]  /*0fc0*/  I2F.U32.RP R11, UR16 ;  /* 0x00000010000b7d06 */ /* 0x000e220008209000 */
[----:B------:R-:W-:Y:S02]  /*0fd0*/  IADD3 R9, PT, PT, RZ, -UR16, RZ ;  /* 0x80000010ff097c10 */ /* 0x000fe4000fffe0ff */
[----:B------:R-:W-:-:S05]  /*0fe0*/  ISETP.NE.U32.AND P1, PT, RZ, UR16, PT ;  /* 0x00000010ff007c0c */ /* 0x000fca000bf25070 */
[----:B0-----:R-:W0:Y:S02]  /*0ff0*/  MUFU.RCP R11, R11 ;  /* 0x0000000b000b7308 */ /* 0x001e240000001000 */
[----:B0-----:R-:W-:-:S06]  /*1000*/  VIADD R12, R11, 0xffffffe ;  /* 0x0ffffffe0b0c7836 */ /* 0x001fcc0000000000 */
[----:B------:R0:W1:Y:S02]  /*1010*/  F2I.FTZ.U32.TRUNC.NTZ R13, R12 ;  /* 0x0000000c000d7305 */ /* 0x000064000021f000 */
[----:B0-----:R-:W-:Y:S02]  /*1020*/  IMAD.MOV.U32 R12, RZ, RZ, RZ ;  /* 0x000000ffff0c7224 */ /* 0x001fe400078e00ff */
[----:B-1----:R-:W-:-:S04]  /*1030*/  IMAD R9, R9, R13, RZ ;  /* 0x0000000d09097224 */ /* 0x002fc800078e02ff */
[----:B------:R-:W-:-:S06]  /*1040*/  IMAD.HI.U32 R9, R13, R9, R12 ;  /* 0x000000090d097227 */ /* 0x000fcc00078e000c */
[----:B------:R-:W-:-:S04]  /*1050*/  IMAD.HI.U32 R9, R9, R8, RZ ;  /* 0x0000000809097227 */ /* 0x000fc800078e00ff */
[----:B------:R-:W-:-:S04]  /*1060*/  IMAD.MOV R9, RZ, RZ, -R9 ;  /* 0x000000ffff097224 */ /* 0x000fc800078e0a09 */
[----:B------:R-:W-:Y:S02]  /*1070*/  IMAD R8, R9, UR16, R8 ;  /* 0x0000001009087c24 */ /* 0x000fe4000f8e0208 */
[----:B------:R-:W-:-:S03]  /*1080*/  IMAD.MOV.U32 R9, RZ, RZ, RZ ;  /* 0x000000ffff097224 */ /* 0x000fc600078e00ff */
[----:B------:R-:W-:-:S13]  /*1090*/  ISETP.GE.U32.AND P0, PT, R8, UR16, PT ;  /* 0x0000001008007c0c */ /* 0x000fda000bf06070 */
[----:B------:R-:W-:-:S04]  /*10a0*/  @P0 IADD3 R8, PT, PT, R8, -UR16, RZ ;  /* 0x8000001008080c10 */ /* 0x000fc8000fffe0ff */
[----:B------:R-:W-:-:S13]  /*10b0*/  ISETP.GE.U32.AND P0, PT, R8, UR16, PT ;  /* 0x0000001008007c0c */ /* 0x000fda000bf06070 */
[----:B------:R-:W-:Y:S01]  /*10c0*/  @P0 VIADD R8, R8, -UR16 ;  /* 0x8000001008080c36 */ /* 0x000fe20008000000 */
[----:B------:R-:W-:Y:S01]  /*10d0*/  @!P1 LOP3.LUT R8, RZ, UR16, RZ, 0x33, !PT ;  /* 0x00000010ff089c12 */ /* 0x000fe2000f8e33ff */
[----:B------:R-:W-:Y:S06]  /*10e0*/  BRA `(.L_x_17) ;  /* 0x0000000000147947 */ /* 0x000fec0003800000 */
.L_x_16:
[----:B------:R-:W-:Y:S01]  /*10f0*/  MOV R27, UR16 ;  /* 0x00000010001b7c02 */ /* 0x000fe20008000f00 */
[----:B------:R-:W-:Y:S01]  /*1100*/  IMAD.U32 R26, RZ, RZ, UR17 ;  /* 0x00000011ff1a7e24 */ /* 0x000fe2000f8e00ff */
[----:B------:R-:W-:-:S07]  /*1110*/  MOV R9, 0x1130 ;  /* 0x0000113000097802 */ /* 0x000fce0000000f00 */
[----:B------:R-:W-:Y:S05]  /*1120*/  CALL.REL.NOINC `($__internal_1_$__cuda_sm20_rem_u64) ;  /* 0x0000005000e07944 */ /* 0x000fea0003c00000 */
[----:B------:R-:W-:-:S07]  /*1130*/  IMAD.MOV.U32 R9, RZ, RZ, R27 ;  /* 0x000000ffff097224 */ /* 0x000fce00078e001b */
.L_x_17:
[----:B------:R-:W-:Y:S05]  /*1140*/  BSYNC.RECONVERGENT B1 ;  /* 0x0000000000017941 */ /* 0x000fea0003800200 */
.L_x_15:
[C---:B------:R-:W-:Y:S01]  /*1150*/  SHF.L.U64.HI R28, R8.reuse, 0x12, R9 ;  /* 0x00000012081c7819 */ /* 0x040fe20000010209 */
[----:B------:R-:W-:Y:S01]  /*1160*/  BSSY.RECONVERGENT B1, `(.L_x_18) ;  /* 0x000001e000017945 */ /* 0x000fe20003800200 */
[----:B------:R-:W-:Y:S02]  /*1170*/  SHF.L.U32 R11, R8, 0x12, RZ ;  /* 0x00000012080b7819 */ /* 0x000fe400000006ff */
[----:B------:R-:W-:-:S04]  /*1180*/  LOP3.LUT R9, R28, UR17, RZ, 0xfc, !PT ;  /* 0x000000111c097c12 */ /* 0x000fc8000f8efcff */
[----:B------:R-:W-:-:S13]  /*1190*/  ISETP.NE.U32.AND P0, PT, R9, RZ, PT ;  /* 0x000000ff0900720c */ /* 0x000fda0003f05070 */
[----:B------:R-:W-:Y:S05]  /*11a0*/  @P0 BRA `(.L_x_19) ;  /* 0x00000000004c0947 */ /* 0x000fea0003800000 */
[----:B------:R-:W0:Y:S01]  /*11b0*/  I2F.U32.RP R12, UR16 ;  /* 0x00000010000c7d06 */ /* 0x000e220008209000 */
[----:B------:R-:W-:Y:S02]  /*11c0*/  HFMA2 R8, -RZ, RZ, 0, 0 ;  /* 0x00000000ff087431 */ /* 0x000fe400000001ff */
[----:B------:R-:W-:Y:S01]  /*11d0*/  IMAD R13, RZ, RZ, -UR16 ;  /* 0x80000010ff0d7e24 */ /* 0x000fe2000f8e02ff */
[----:B------:R-:W-:-:S04]  /*11e0*/  ISETP.NE.U32.AND P1, PT, RZ, UR16, PT ;  /* 0x00000010ff007c0c */ /* 0x000fc8000bf25070 */
[----:B0-----:R-:W0:Y:S02]  /*11f0*/  MUFU.RCP R12, R12 ;  /* 0x0000000c000c7308 */ /* 0x001e240000001000 */
[----:B0-----:R-:W-:-:S06]  /*1200*/  VIADD R9, R12, 0xffffffe ;  /* 0x0ffffffe0c097836 */ /* 0x001fcc0000000000 */
[----:B------:R-:W0:Y:S02]  /*1210*/  F2I.FTZ.U32.TRUNC.NTZ R9, R9 ;  /* 0x0000000900097305 */ /* 0x000e24000021f000 */
[----:B0-----:R-:W-:-:S04]  /*1220*/  IMAD R13, R13, R9, RZ ;  /* 0x000000090d0d7224 */ /* 0x001fc800078e02ff */
[----:B------:R-:W-:-:S04]  /*1230*/  IMAD.HI.U32 R8, R9, R13, R8 ;  /* 0x0000000d09087227 */ /* 0x000fc800078e0008 */
[----:B------:R-:W-:Y:S02]  /*1240*/  IMAD.MOV.U32 R9, RZ, RZ, RZ ;  /* 0x000000ffff097224 */ /* 0x000fe400078e00ff */
[----:B------:R-:W-:-:S04]  /*1250*/  IMAD.HI.U32 R8, R8, R11, RZ ;  /* 0x0000000b08087227 */ /* 0x000fc800078e00ff */
[----:B------:R-:W-:-:S04]  /*1260*/  IMAD.MOV R8, RZ, RZ, -R8 ;  /* 0x000000ffff087224 */ /* 0x000fc800078e0a08 */
[----:B------:R-:W-:-:S05]  /*1270*/  IMAD R8, R8, UR16, R11 ;  /* 0x0000001008087c24 */ /* 0x000fca000f8e020b */
[----:B------:R-:W-:-:S13]  /*1280*/  ISETP.GE.U32.AND P0, PT, R8, UR16, PT ;  /* 0x0000001008007c0c */ /* 0x000fda000bf06070 */
[----:B------:R-:W-:-:S05]  /*1290*/  @P0 VIADD R8, R8, -UR16 ;  /* 0x8000001008080c36 */ /* 0x000fca0008000000 */
[----:B------:R-:W-:-:S13]  /*12a0*/  ISETP.GE.U32.AND P0, PT, R8, UR16, PT ;  /* 0x0000001008007c0c */ /* 0x000fda000bf06070 */
[----:B------:R-:W-:Y:S02]  /*12b0*/  @P0 IADD3 R8, PT, PT, R8, -UR16, RZ ;  /* 0x8000001008080c10 */ /* 0x000fe4000fffe0ff */
[----:B------:R-:W-:Y:S01]  /*12c0*/  @!P1 LOP3.LUT R8, RZ, UR16, RZ, 0x33, !PT ;  /* 0x00000010ff089c12 */ /* 0x000fe2000f8e33ff */
[----:B------:R-:W-:Y:S06]  /*12d0*/  BRA `(.L_x_20) ;  /* 0x0000000000187947 */ /* 0x000fec0003800000 */
.L_x_19:
[----:B------:R-:W-:Y:S01]  /*12e0*/  IMAD.MOV.U32 R8, RZ, RZ, R11 ;  /* 0x000000ffff087224 */ /* 0x000fe200078e000b */
[----:B------:R-:W-:Y:S01]  /*12f0*/  MOV R27, UR16 ;  /* 0x00000010001b7c02 */ /* 0x000fe20008000f00 */
[----:B------:R-:W-:Y:S01]  /*1300*/  IMAD.U32 R26, RZ, RZ, UR17 ;  /* 0x00000011ff1a7e24 */ /* 0x000fe2000f8e00ff */
[----:B------:R-:W-:-:S07]  /*1310*/  MOV R9, 0x1330 ;  /* 0x0000133000097802 */ /* 0x000fce0000000f00 */
[----:B------:R-:W-:Y:S05]  /*1320*/  CALL.REL.NOINC `($__internal_1_$__cuda_sm20_rem_u64) ;  /* 0x0000005000607944 */ /* 0x000fea0003c00000 */
[----:B------:R-:W-:-:S07]  /*1330*/  IMAD.MOV.U32 R9, RZ, RZ, R27 ;  /* 0x000000ffff097224 */ /* 0x000fce00078e001b */
.L_x_20:
[----:B------:R-:W-:Y:S05]  /*1340*/  BSYNC.RECONVERGENT B1 ;  /* 0x0000000000017941 */ /* 0x000fea0003800200 */
.L_x_18:
[----:B------:R-:W-:Y:S01]  /*1350*/  IADD3 R11, P0, PT, R20, R8, RZ ;  /* 0x00000008140b7210 */ /* 0x000fe20007f1e0ff */
[----:B------:R-:W-:Y:S03]  /*1360*/  BSSY.RECONVERGENT B1, `(.L_x_21) ;  /* 0x000001e000017945 */ /* 0x000fe60003800200 */
[----:B------:R-:W-:-:S04]  /*1370*/  IADD3.X R28, PT, PT, R21, R9, RZ, P0, !PT ;  /* 0x00000009151c7210 */ /* 0x000fc800007fe4ff */
[----:B------:R-:W-:-:S04]  /*1380*/  LOP3.LUT R8, R28, UR17, RZ, 0xfc, !PT ;  /* 0x000000111c087c12 */ /* 0x000fc8000f8efcff */
[----:B------:R-:W-:-:S13]  /*1390*/  ISETP.NE.U32.AND P0, PT, R8, RZ, PT ;  /* 0x000000ff0800720c */ /* 0x000fda0003f05070 */
[----:B------:R-:W-:Y:S05]  /*13a0*/  @P0 BRA `(.L_x_22) ;  /* 0x00000000004c0947 */ /* 0x000fea0003800000 */
[----:B------:R-:W0:Y:S01]  /*13b0*/  I2F.U32.RP R12, UR16 ;  /* 0x00000010000c7d06 */ /* 0x000e220008209000 */
[----:B------:R-:W-:Y:S01]  /*13c0*/  IMAD R13, RZ, RZ, -UR16 ;  /* 0x80000010ff0d7e24 */ /* 0x000fe2000f8e02ff */
[----:B------:R-:W-:Y:S02]  /*13d0*/  MOV R8, RZ ;  /* 0x000000ff00087202 */ /* 0x000fe40000000f00 */
        /* <DEDUP_REMOVED lines=16> */
.L_x_22:
[----:B------:R-:W-:Y:S01]  /*14e0*/  IMAD.MOV.U32 R8, RZ, RZ, R11 ;  /* 0x000000ffff087224 */ /* 0x000fe200078e000b */
[----:B------:R-:W-:Y:S01]  /*14f0*/  MOV R27, UR16 ;  /* 0x00000010001b7c02 */ /* 0x000fe20008000f00 */
[----:B------:R-:W-:Y:S01]  /*1500*/  IMAD.U32 R26, RZ, RZ, UR17 ;  /* 0x00000011ff1a7e24 */ /* 0x000fe2000f8e00ff */
[----:B------:R-:W-:-:S07]  /*1510*/  MOV R9, 0x1530 ;  /* 0x0000153000097802 */ /* 0x000fce0000000f00 */
[----:B------:R-:W-:Y:S05]  /*1520*/  CALL.REL.NOINC `($__internal_1_$__cuda_sm20_rem_u64) ;  /* 0x0000004c00e07944 */ /* 0x000fea0003c00000 */
[----:B------:R-:W-:-:S07]  /*1530*/  IMAD.MOV.U32 R9, RZ, RZ, R27 ;  /* 0x000000ffff097224 */ /* 0x000fce00078e001b */
.L_x_23:
[----:B------:R-:W-:Y:S05]  /*1540*/  BSYNC.RECONVERGENT B1 ;  /* 0x0000000000017941 */ /* 0x000fea0003800200 */
.L_x_21:
[CC--:B------:R-:W-:Y:S02]  /*1550*/  IADD3 R17, P1, PT, R14.reuse, R8.reuse, RZ ;  /* 0x000000080e117210 */ /* 0x0c0fe40007f3e0ff */
[----:B------:R-:W-:Y:S02]  /*1560*/  IADD3 R13, P2, PT, R14, -R8, RZ ;  /* 0x800000080e0d7210 */ /* 0x000fe40007f5e0ff */
[----:B------:R-:W-:Y:S02]  /*1570*/  ISETP.GE.U32.AND P0, PT, R17, UR16, PT ;  /* 0x0000001011007c0c */ /* 0x000fe4000bf06070 */
[C---:B------:R-:W-:Y:S01]  /*1580*/  IADD3.X R16, PT, PT, R15.reuse, R9, RZ, P1, !PT ;  /* 0x000000090f107210 */ /* 0x040fe20000ffe4ff */
[----:B------:R-:W-:-:S03]  /*1590*/  IMAD.X R14, R15, 0x1, ~R9, P2 ;  /* 0x000000010f0e7824 */ /* 0x000fc600010e0e09 */
[----:B------:R-:W-:Y:S02]  /*15a0*/  ISETP.GE.AND.EX P0, PT, R16, UR17, PT, P0 ;  /* 0x0000001110007c0c */ /* 0x000fe4000bf06300 */
[--C-:B------:R-:W-:Y:S02]  /*15b0*/  SHF.R.S32.HI R12, RZ, 0x1f, R14.reuse ;  /* 0x0000001fff0c7819 */ /* 0x100fe4000001140e */
[----:B------:R-:W-:Y:S02]  /*15c0*/  SEL R8, RZ, UR16, !P0 ;  /* 0x00000010ff087c07 */ /* 0x000fe4000c000000 */
[----:B------:R-:W-:Y:S02]  /*15d0*/  LOP3.LUT R12, R12, UR16, RZ, 0xc0, !PT ;  /* 0x000000100c0c7c12 */ /* 0x000fe4000f8ec0ff */
[----:B------:R-:W-:Y:S02]  /*15e0*/  SHF.R.S32.HI R11, RZ, 0x1f, R14 ;  /* 0x0000001fff0b7819 */ /* 0x000fe4000001140e */
[----:B------:R-:W-:-:S02]  /*15f0*/  IADD3 R8, P1, PT, -R8, R17, RZ ;  /* 0x0000001108087210 */ /* 0x000fc40007f3e1ff */
[----:B------:R-:W-:Y:S02]  /*1600*/  SEL R9, RZ, UR17, !P0 ;  /* 0x00000011ff097c07 */ /* 0x000fe4000c000000 */
[----:B------:R-:W-:Y:S02]  /*1610*/  IADD3 R12, P2, PT, R12, R13, RZ ;  /* 0x0000000d0c0c7210 */ /* 0x000fe40007f5e0ff */
[----:B------:R-:W-:Y:S01]  /*1620*/  LOP3.LUT R11, R11, UR17, RZ, 0xc0, !PT ;  /* 0x000000110b0b7c12 */ /* 0x000fe2000f8ec0ff */
[----:B------:R-:W-:-:S03]  /*1630*/  IMAD.X R9, R16, 0x1, ~R9, P1 ;  /* 0x0000000110097824 */ /* 0x000fc600008e0e09 */
[----:B------:R-:W-:Y:S02]  /*1640*/  IADD3.X R13, PT, PT, R11, R14, RZ, P2, !PT ;  /* 0x0000000e0b0d7210 */ /* 0x000fe400017fe4ff */
[----:B------:R-:W-:Y:S04]  /*1650*/  STS.64 [R10], R8 ;  /* 0x000000080a007388 */ /* 0x000fe80000000a00 */
[----:B------:R0:W-:Y:S02]  /*1660*/  STS.64 [R7], R12 ;  /* 0x0000000c07007388 */ /* 0x0001e40000000a00 */
[----:B0-----:R-:W-:-:S07]  /*1670*/  IMAD.MOV.U32 R7, RZ, RZ, R3 ;  /* 0x000000ffff077224 */ /* 0x001fce00078e0003 */
.L_x_11:
[----:B------:R-:W-:Y:S05]  /*1680*/  BSYNC.RECONVERGENT B0 ;  /* 0x0000000000007941 */ /* 0x000fea0003800200 */
.L_x_10:
[----:B------:R-:W0:Y:S01]  /*1690*/  LDC.64 R16, c[0x0][0x388] ;  /* 0x0000e200ff107b82 */ /* 0x000e220000000a00 */
[----:B------:R-:W-:Y:S01]  /*16a0*/  BSSY.RECONVERGENT B0, `(.L_x_24) ;  /* 0x0000155000007945 */ /* 0x000fe20003800200 */
[----:B------:R-:W-:-:S07]  /*16b0*/  IMAD.IADD R10, R7, 0x1, R2 ;  /* 0x00000001070a7824 */ /* 0x000fce00078e0202 */
.L_x_49:
[----:B-1----:R-:W-:Y:S02]  /*16c0*/  LOP3.LUT R12, R7, UR6, RZ, 0xc0, !PT ;  /* 0x00000006070c7c12 */ /* 0x002fe4000f8ec0ff */
[----:B------:R-:W-:-:S05]  /*16d0*/  MOV R33, UR7 ;  /* 0x0000000700217c02 */ /* 0x000fca0008000f00 */
[----:B------:R-:W-:-:S04]  /*16e0*/  IMAD R15, R33, R12, UR12 ;  /* 0x0000000c210f7e24 */ /* 0x000fc8000f8e020c */
[----:B0-----:R-:W-:-:S06]  /*16f0*/  IMAD.WIDE.U32 R14, R15, 0x8, R16 ;  /* 0x000000080f0e7825 */ /* 0x001fcc00078e0010 */
[----:B------:R-:W2:Y:S01]  /*1700*/  LDG.E.64.CONSTANT R14, desc[UR10][R14.64] ;  /* 0x0000000a0e0e7981 */ /* 0x000ea2000c1e9b00 */
[----:B------:R-:W0:Y:S01]  /*1710*/  S2UR UR9, SR_CgaCtaId ;  /* 0x00000000000979c3 */ /* 0x000e220000008800 */
[----:B------:R-:W-:Y:S01]  /*1720*/  SHF.R.U32.HI R8, RZ, UR15, R7 ;  /* 0x0000000fff087c19 */ /* 0x000fe20008011607 */
[----:B------:R-:W-:Y:S01]  /*1730*/  UMOV UR8, 0x400 ;  /* 0x0000040000087882 */ /* 0x000fe20000000000 */
[----:B------:R-:W-:Y:S01]  /*1740*/  IMAD.MOV.U32 R11, RZ, RZ, 0x4 ;  /* 0x00000004ff0b7424 */ /* 0x000fe200078e00ff */
[----:B------:R-:W-:Y:S01]  /*1750*/  BSSY.RECONVERGENT B1, `(.L_x_25) ;  /* 0x000002a000017945 */ /* 0x000fe20003800200 */
[----:B------:R-:W-:-:S03]  /*1760*/  SHF.L.U32 R9, R8, UR13, RZ ;  /* 0x0000000d08097c19 */ /* 0x000fc600080006ff */
[----:B------:R-:W-:Y:S02]  /*1770*/  SHF.L.U32 R11, R11, UR13, RZ ;  /* 0x0000000d0b0b7c19 */ /* 0x000fe400080006ff */
[----:B------:R-:W-:Y:S01]  /*1780*/  IMAD.IADD R12, R12, 0x1, R9 ;  /* 0x000000010c0c7824 */ /* 0x000fe200078e0209 */
[----:B0-----:R-:W-:-:S06]  /*1790*/  ULEA UR8, UR9, UR8, 0x18 ;  /* 0x0000000809087291 */ /* 0x001fcc000f8ec0ff */
[----:B------:R-:W-:-:S04]  /*17a0*/  LEA R12, R12, UR8, 0x3 ;  /* 0x000000080c0c7c11 */ /* 0x000fc8000f8e18ff */
[----:B------:R-:W-:Y:S01]  /*17b0*/  IADD3 R13, PT, PT, R12, R11, RZ ;  /* 0x0000000b0c0d7210 */ /* 0x000fe20007ffe0ff */
[----:B------:R-:W-:Y:S04]  /*17c0*/  LDS.64 R22, [R12] ;  /* 0x000000000c167984 */ /* 0x000fe80000000a00 */
[----:B------:R-:W0:Y:S01]  /*17d0*/  LDS.64 R20, [R13] ;  /* 0x000000000d147984 */ /* 0x000e220000000a00 */
[----:B--2---:R-:W-:-:S05]  /*17e0*/  LOP3.LUT R25, R14, 0x3ffff, RZ, 0xc0, !PT ;  /* 0x0003ffff0e197812 */ /* 0x004fca00078ec0ff */
[-C--:B0-----:R-:W-:Y:S02]  /*17f0*/  IMAD R9, R21, R25.reuse, RZ ;  /* 0x0000001915097224 */ /* 0x081fe400078e02ff */
[----:B------:R-:W-:-:S04]  /*1800*/  IMAD.WIDE.U32 R24, R20, R25, RZ ;  /* 0x0000001914187225 */ /* 0x000fc800078e00ff */
[----:B------:R-:W-:-:S05]  /*1810*/  IMAD.IADD R28, R25, 0x1, R9 ;  /* 0x00000001191c7824 */ /* 0x000fca00078e0209 */
[----:B------:R-:W-:-:S04]  /*1820*/  LOP3.LUT R8, R28, UR17, RZ, 0xfc, !PT ;  /* 0x000000111c087c12 */ /* 0x000fc8000f8efcff */
[----:B------:R-:W-:-:S13]  /*1830*/  ISETP.NE.U32.AND P0, PT, R8, RZ, PT ;  /* 0x000000ff0800720c */ /* 0x000fda0003f05070 */
[----:B------:R-:W-:Y:S05]  /*1840*/  @P0 BRA `(.L_x_26) ;  /* 0x00000000004c0947 */ /* 0x000fea0003800000 */
[----:B------:R-:W0:Y:S01]  /*1850*/  I2F.U32.RP R25, UR16 ;  /* 0x0000001000197d06 */ /* 0x000e220008209000 */
[----:B------:R-:W-:Y:S01]  /*1860*/  IADD3 R27, PT, PT, RZ, -UR16, RZ ;  /* 0x80000010ff1b7c10 */ /* 0x000fe2000fffe0ff */
[----:B------:R-:W-:Y:S01]  /*1870*/  IMAD.MOV.U32 R8, RZ, RZ, RZ ;  /* 0x000000ffff087224 */ /* 0x000fe200078e00ff */
[----:B------:R-:W-:-:S05]  /*1880*/  ISETP.NE.U32.AND P1, PT, RZ, UR16, PT ;  /* 0x00000010ff007c0c */ /* 0x000fca000bf25070 */
[----:B0-----:R-:W0:Y:S02]  /*1890*/  MUFU.RCP R25, R25 ;  /* 0x0000001900197308 */ /* 0x001e240000001000 */
[----:B0-----:R-:W-:Y:S02]  /*18a0*/  VIADD R26, R25, 0xffffffe ;  /* 0x0ffffffe191a7836 */ /* 0x001fe40000000000 */
[----:B------:R-:W-:-:S04]  /*18b0*/  IMAD.MOV.U32 R25, RZ, RZ, RZ ;  /* 0x000000ffff197224 */ /* 0x000fc800078e00ff */
[----:B------:R-:W0:Y:S02]  /*18c0*/  F2I.FTZ.U32.TRUNC.NTZ R9, R26 ;  /* 0x0000001a00097305 */ /* 0x000e24000021f000 */
[----:B0-----:R-:W-:-:S04]  /*18d0*/  IMAD R27, R27, R9, RZ ;  /* 0x000000091b1b7224 */ /* 0x001fc800078e02ff */
[----:B------:R-:W-:-:S06]  /*18e0*/  IMAD.HI.U32 R27, R9, R27, R8 ;  /* 0x0000001b091b7227 */ /* 0x000fcc00078e0008 */
[----:B------:R-:W-:-:S04]  /*18f0*/  IMAD.HI.U32 R8, R27, R24, RZ ;  /* 0x000000181b087227 */ /* 0x000fc800078e00ff */
[----:B------:R-:W-:-:S04]  /*1900*/  IMAD.MOV R9, RZ, RZ, -R8 ;  /* 0x000000ffff097224 */ /* 0x000fc800078e0a08 */
[----:B------:R-:W-:-:S05]  /*1910*/  IMAD R24, R9, UR16, R24 ;  /* 0x0000001009187c24 */ /* 0x000fca000f8e0218 */
[----:B------:R-:W-:-:S13]  /*1920*/  ISETP.GE.U32.AND P0, PT, R24, UR16, PT ;  /* 0x0000001018007c0c */ /* 0x000fda000bf06070 */
[----:B------:R-:W-:-:S04]  /*1930*/  @P0 IADD3 R24, PT, PT, R24, -UR16, RZ ;  /* 0x8000001018180c10 */ /* 0x000fc8000fffe0ff */
[----:B------:R-:W-:-:S13]  /*1940*/  ISETP.GE.U32.AND P0, PT, R24, UR16, PT ;  /* 0x0000001018007c0c */ /* 0x000fda000bf06070 */
[----:B------:R-:W-:Y:S01]  /*1950*/  @P0 VIADD R24, R24, -UR16 ;  /* 0x8000001018180c36 */ /* 0x000fe20008000000 */
[----:B------:R-:W-:Y:S01]  /*1960*/  @!P1 LOP3.LUT R24, RZ, UR16, RZ, 0x33, !PT ;  /* 0x00000010ff189c12 */ /* 0x000fe2000f8e33ff */
[----:B------:R-:W-:Y:S06]  /*1970*/  BRA `(.L_x_27) ;  /* 0x00000000001c7947 */ /* 0x000fec0003800000 */
.L_x_26:
[----:B------:R-:W-:Y:S01]  /*1980*/  MOV R8, R24 ;  /* 0x0000001800087202 */ /* 0x000fe20000000f00 */
[----:B------:R-:W-:Y:S01]  /*1990*/  IMAD.U32 R27, RZ, RZ, UR16 ;  /* 0x00000010ff1b7e24 */ /* 0x000fe2000f8e00ff */
[----:B------:R-:W-:Y:S01]  /*19a0*/  MOV R9, 0x19d0 ;  /* 0x000019d000097802 */ /* 0x000fe20000000f00 */
[----:B------:R-:W-:-:S07]  /*19b0*/  IMAD.U32 R26, RZ, RZ, UR17 ;  /* 0x00000011ff1a7e24 */ /* 0x000fce000f8e00ff */
[----:B------:R-:W-:Y:S05]  /*19c0*/  CALL.REL.NOINC `($__internal_1_$__cuda_sm20_rem_u64) ;  /* 0x0000004800b87944 */ /* 0x000fea0003c00000 */
[----:B------:R-:W-:Y:S01]  /*19d0*/  MOV R24, R8 ;  /* 0x0000000800187202 */ /* 0x000fe20000000f00 */
[----:B------:R-:W-:-:S07]  /*19e0*/  IMAD.MOV.U32 R25, RZ, RZ, R27 ;  /* 0x000000ffff197224 */ /* 0x000fce00078e001b */
.L_x_27:
[----:B------:R-:W-:Y:S05]  /*19f0*/  BSYNC.RECONVERGENT B1 ;  /* 0x0000000000017941 */ /* 0x000fea0003800200 */
.L_x_25:
        /* <DEDUP_REMOVED lines=11> */
[----:B------:R-:W-:Y:S01]  /*1ab0*/  IMAD R9, RZ, RZ, -UR16 ;  /* 0x80000010ff097e24 */ /* 0x000fe2000f8e02ff */
[----:B------:R-:W-:-:S06]  /*1ac0*/  ISETP.NE.U32.AND P1, PT, RZ, UR16, PT ;  /* 0x00000010ff007c0c */ /* 0x000fcc000bf25070 */
[----:B0-----:R-:W0:Y:S02]  /*1ad0*/  MUFU.RCP R20, R20 ;  /* 0x0000001400147308 */ /* 0x001e240000001000 */
[----:B0-----:R-:W-:-:S06]  /*1ae0*/  IADD3 R14, PT, PT, R20, 0xffffffe, RZ ;  /* 0x0ffffffe140e7810 */ /* 0x001fcc0007ffe0ff */
[----:B------:R0:W1:Y:S02]  /*1af0*/  F2I.FTZ.U32.TRUNC.NTZ R15, R14 ;  /* 0x0000000e000f7305 */ /* 0x000064000021f000 */
[----:B0-----:R-:W-:Y:S02]  /*1b00*/  IMAD.MOV.U32 R14, RZ, RZ, RZ ;  /* 0x000000ffff0e7224 */ /* 0x001fe400078e00ff */
[----:B-1----:R-:W-:-:S04]  /*1b10*/  IMAD R9, R9, R15, RZ ;  /* 0x0000000f09097224 */ /* 0x002fc800078e02ff */
[----:B------:R-:W-:-:S06]  /*1b20*/  IMAD.HI.U32 R9, R15, R9, R14 ;  /* 0x000000090f097227 */ /* 0x000fcc00078e000e */
[----:B------:R-:W-:-:S05]  /*1b30*/  IMAD.HI.U32 R9, R9, R8, RZ ;  /* 0x0000000809097227 */ /* 0x000fca00078e00ff */
[----:B------:R-:W-:-:S05]  /*1b40*/  IADD3 R9, PT, PT, -R9, RZ, RZ ;  /* 0x000000ff09097210 */ /* 0x000fca0007ffe1ff */
[----:B------:R-:W-:Y:S02]  /*1b50*/  IMAD R8, R9, UR16, R8 ;  /* 0x0000001009087c24 */ /* 0x000fe4000f8e0208 */
[----:B------:R-:W-:-:S03]  /*1b60*/  HFMA2 R9, -RZ, RZ, 0, 0 ;  /* 0x00000000ff097431 */ /* 0x000fc600000001ff */
[----:B------:R-:W-:-:S13]  /*1b70*/  ISETP.GE.U32.AND P0, PT, R8, UR16, PT ;  /* 0x0000001008007c0c */ /* 0x000fda000bf06070 */
[----:B------:R-:W-:-:S05]  /*1b80*/  @P0 VIADD R8, R8, -UR16 ;  /* 0x8000001008080c36 */ /* 0x000fca0008000000 */
[----:B------:R-:W-:-:S13]  /*1b90*/  ISETP.GE.U32.AND P0, PT, R8, UR16, PT ;  /* 0x0000001008007c0c */ /* 0x000fda000bf06070 */
[----:B------:R-:W-:Y:S01]  /*1ba0*/  @P0 VIADD R8, R8, -UR16 ;  /* 0x8000001008080c36 */ /* 0x000fe20008000000 */
[----:B------:R-:W-:Y:S01]  /*1bb0*/  @!P1 LOP3.LUT R8, RZ, UR16, RZ, 0x33, !PT ;  /* 0x00000010ff089c12 */ /* 0x000fe2000f8e33ff */
[----:B------:R-:W-:Y:S06]  /*1bc0*/  BRA `(.L_x_30) ;  /* 0x0000000000147947 */ /* 0x000fec0003800000 */
.L_x_29:
[----:B------:R-:W-:Y:S01]  /*1bd0*/  IMAD.U32 R27, RZ, RZ, UR16 ;  /* 0x00000010ff1b7e24 */ /* 0x000fe2000f8e00ff */
[----:B------:R-:W-:Y:S01]  /*1be0*/  MOV R9, 0x1c10 ;  /* 0x00001c1000097802 */ /* 0x000fe20000000f00 */
[----:B------:R-:W-:-:S07]  /*1bf0*/  IMAD.U32 R26, RZ, RZ, UR17 ;  /* 0x00000011ff1a7e24 */ /* 0x000fce000f8e00ff */
[----:B------:R-:W-:Y:S05]  /*1c00*/  CALL.REL.NOINC `($__internal_1_$__cuda_sm20_rem_u64) ;  /* 0x0000004800287944 */ /* 0x000fea0003c00000 */
[----:B------:R-:W-:-:S07]  /*1c10*/  MOV R9, R27 ;  /* 0x0000001b00097202 */ /* 0x000fce0000000f00 */
.L_x_30:
[----:B------:R-:W-:Y:S05]  /*1c20*/  BSYNC.RECONVERGENT B1 ;  /* 0x0000000000017941 */ /* 0x000fea0003800200 */
.L_x_28:
[C---:B------:R-:W-:Y:S01]  /*1c30*/  SHF.L.U64.HI R28, R8.reuse, 0x12, R9 ;  /* 0x00000012081c7819 */ /* 0x040fe20000010209 */
[----:B------:R-:W-:Y:S01]  /*1c40*/  BSSY.RECONVERGENT B1, `(.L_x_31) ;  /* 0x000001e000017945 */ /* 0x000fe20003800200 */
[----:B------:R-:W-:Y:S02]  /*1c50*/  IMAD.SHL.U32 R15, R8, 0x40000, RZ ;  /* 0x00040000080f7824 */ /* 0x000fe400078e00ff */
        /* <DEDUP_REMOVED lines=22> */
.L_x_32:
[----:B------:R-:W-:Y:S01]  /*1dc0*/  MOV R8, R15 ;  /* 0x0000000f00087202 */ /* 0x000fe20000000f00 */
[----:B------:R-:W-:Y:S01]  /*1dd0*/  IMAD.U32 R27, RZ, RZ, UR16 ;  /* 0x00000010ff1b7e24 */ /* 0x000fe2000f8e00ff */
[----:B------:R-:W-:Y:S01]  /*1de0*/  MOV R9, 0x1e10 ;  /* 0x00001e1000097802 */ /* 0x000fe20000000f00 */
[----:B------:R-:W-:-:S07]  /*1df0*/  IMAD.U32 R26, RZ, RZ, UR17 ;  /* 0x00000011ff1a7e24 */ /* 0x000fce000f8e00ff */
[----:B------:R-:W-:Y:S05]  /*1e00*/  CALL.REL.NOINC `($__internal_1_$__cuda_sm20_rem_u64) ;  /* 0x0000004400a87944 */ /* 0x000fea0003c00000 */
[----:B------:R-:W-:-:S07]  /*1e10*/  MOV R9, R27 ;  /* 0x0000001b00097202 */ /* 0x000fce0000000f00 */
.L_x_33:
[----:B------:R-:W-:Y:S05]  /*1e20*/  BSYNC.RECONVERGENT B1 ;  /* 0x0000000000017941 */ /* 0x000fea0003800200 */
.L_x_31:
[----:B------:R-:W-:Y:S01]  /*1e30*/  IADD3 R15, P0, PT, R24, R8, RZ ;  /* 0x00000008180f7210 */ /* 0x000fe20007f1e0ff */
[----:B------:R-:W-:Y:S04]  /*1e40*/  BSSY.RECONVERGENT B1, `(.L_x_34) ;  /* 0x000001e000017945 */ /* 0x000fe80003800200 */
[----:B------:R-:W-:-:S05]  /*1e50*/  IMAD.X R28, R25, 0x1, R9, P0 ;  /* 0x00000001191c7824 */ /* 0x000fca00000e0609 */
        /* <DEDUP_REMOVED lines=22> */
.L_x_35:
[----:B------:R-:W-:Y:S01]  /*1fc0*/  MOV R8, R15 ;  /* 0x0000000f00087202 */ /* 0x000fe20000000f00 */
[----:B------:R-:W-:Y:S01]  /*1fd0*/  IMAD.U32 R27, RZ, RZ, UR16 ;  /* 0x00000010ff1b7e24 */ /* 0x000fe2000f8e00ff */
[----:B------:R-:W-:Y:S01]  /*1fe0*/  MOV R9, 0x2010 ;  /* 0x0000201000097802 */ /* 0x000fe20000000f00 */
[----:B------:R-:W-:-:S07]  /*1ff0*/  IMAD.U32 R26, RZ, RZ, UR17 ;  /* 0x00000011ff1a7e24 */ /* 0x000fce000f8e00ff */
[----:B------:R-:W-:Y:S05]  /*2000*/  CALL.REL.NOINC `($__internal_1_$__cuda_sm20_rem_u64) ;  /* 0x0000004400287944 */ /* 0x000fea0003c00000 */
[----:B------:R-:W-:-:S07]  /*2010*/  MOV R9, R27 ;  /* 0x0000001b00097202 */ /* 0x000fce0000000f00 */
.L_x_36:
[----:B------:R-:W-:Y:S05]  /*2020*/  BSYNC.RECONVERGENT B1 ;  /* 0x0000000000017941 */ /* 0x000fea0003800200 */
.L_x_34:
[----:B------:R-:W-:-:S05]  /*2030*/  LOP3.LUT R24, R10, UR6, RZ, 0xc0, !PT ;  /* 0x000000060a187c12 */ /* 0x000fca000f8ec0ff */
[----:B------:R-:W-:-:S04]  /*2040*/  IMAD R15, R33, R24, UR12 ;  /* 0x0000000c210f7e24 */ /* 0x000fc8000f8e0218 */
[----:B------:R-:W-:-:S06]  /*2050*/  IMAD.WIDE.U32 R14, R15, 0x8, R16 ;  /* 0x000000080f0e7825 */ /* 0x000fcc00078e0010 */
[----:B------:R-:W2:Y:S01]  /*2060*/  LDG.E.64.CONSTANT R14, desc[UR10][R14.64] ;  /* 0x0000000a0e0e7981 */ /* 0x000ea2000c1e9b00 */
[----:B------:R-:W0:Y:S01]  /*2070*/  S2UR UR9, SR_CgaCtaId ;  /* 0x00000000000979c3 */ /* 0x000e220000008800 */
[CC--:B------:R-:W-:Y:S01]  /*2080*/  IADD3 R21, P1, PT, R22.reuse, R8.reuse, RZ ;  /* 0x0000000816157210 */ /* 0x0c0fe20007f3e0ff */
[----:B------:R-:W-:Y:S01]  /*2090*/  UMOV UR8, 0x400 ;  /* 0x0000040000087882 */ /* 0x000fe20000000000 */
[----:B------:R-:W-:Y:S02]  /*20a0*/  BSSY.RECONVERGENT B1, `(.L_x_37) ;  /* 0x000003b000017945 */ /* 0x000fe40003800200 */
[----:B------:R-:W-:Y:S01]  /*20b0*/  ISETP.GE.U32.AND P0, PT, R21, UR16, PT ;  /* 0x0000001015007c0c */ /* 0x000fe2000bf06070 */
[----:B------:R-:W-:Y:S01]  /*20c0*/  IMAD.X R20, R23, 0x1, R9, P1 ;  /* 0x0000000117147824 */ /* 0x000fe200008e0609 */
[----:B------:R-:W-:-:S04]  /*20d0*/  IADD3 R26, P1, PT, R22, -R8, RZ ;  /* 0x80000008161a7210 */ /* 0x000fc80007f3e0ff */
[----:B------:R-:W-:Y:S01]  /*20e0*/  ISETP.GE.AND.EX P0, PT, R20, UR17, PT, P0 ;  /* 0x0000001114007c0c */ /* 0x000fe2000bf06300 */
[----:B------:R-:W-:Y:S01]  /*20f0*/  IMAD.X R23, R23, 0x1, ~R9, P1 ;  /* 0x0000000117177824 */ /* 0x000fe200008e0e09 */
[----:B------:R-:W-:Y:S02]  /*2100*/  SHF.R.U32.HI R9, RZ, UR15, R10 ;  /* 0x0000000fff097c19 */ /* 0x000fe4000801160a */
[----:B------:R-:W-:Y:S02]  /*2110*/  SEL R8, RZ, UR16, !P0 ;  /* 0x00000010ff087c07 */ /* 0x000fe4000c000000 */
[----:B------:R-:W-:Y:S02]  /*2120*/  SHF.R.S32.HI R25, RZ, 0x1f, R23 ;  /* 0x0000001fff197819 */ /* 0x000fe40000011417 */
[----:B------:R-:W-:Y:S02]  /*2130*/  SHF.L.U32 R9, R9, UR13, RZ ;  /* 0x0000000d09097c19 */ /* 0x000fe400080006ff */
[----:B------:R-:W-:-:S02]  /*2140*/  IADD3 R8, P1, PT, -R8, R21, RZ ;  /* 0x0000001508087210 */ /* 0x000fc40007f3e1ff */
[----:B------:R-:W-:Y:S01]  /*2150*/  LOP3.LUT R25, R25, UR16, RZ, 0xc0, !PT ;  /* 0x0000001019197c12 */ /* 0x000fe2000f8ec0ff */
[----:B0-----:R-:W-:Y:S01]  /*2160*/  ULEA UR8, UR9, UR8, 0x18 ;  /* 0x0000000809087291 */ /* 0x001fe2000f8ec0ff */
[----:B------:R-:W-:Y:S02]  /*2170*/  SHF.R.S32.HI R22, RZ, 0x1f, R23 ;  /* 0x0000001fff167819 */ /* 0x000fe40000011417 */
[----:B------:R-:W-:Y:S02]  /*2180*/  SEL R27, RZ, UR17, !P0 ;  /* 0x00000011ff1b7c07 */ /* 0x000fe4000c000000 */
[----:B------:R-:W-:Y:S02]  /*2190*/  IADD3 R21, PT, PT, R24, R9, RZ ;  /* 0x0000000918157210 */ /* 0x000fe40007ffe0ff */
[----:B------:R-:W-:Y:S01]  /*21a0*/  IADD3 R24, P0, PT, R25, R26, RZ ;  /* 0x0000001a19187210 */ /* 0x000fe20007f1e0ff */
[----:B------:R-:W-:Y:S01]  /*21b0*/  IMAD.X R9, R20, 0x1, ~R27, P1 ;  /* 0x0000000114097824 */ /* 0x000fe200008e0e1b */
[----:B------:R-:W-:-:S02]  /*21c0*/  LOP3.LUT R22, R22, UR17, RZ, 0xc0, !PT ;  /* 0x0000001116167c12 */ /* 0x000fc4000f8ec0ff */
[----:B------:R-:W-:Y:S02]  /*21d0*/  LEA R20, R21, UR8, 0x3 ;  /* 0x0000000815147c11 */ /* 0x000fe4000f8e18ff */
[----:B------:R-:W-:Y:S01]  /*21e0*/  STS.64 [R12], R8 ;  /* 0x000000080c007388 */ /* 0x000fe20000000a00 */
[----:B------:R-:W-:Y:S01]  /*21f0*/  IMAD.X R25, R22, 0x1, R23, P0 ;  /* 0x0000000116197824 */ /* 0x000fe200000e0617 */
[----:B------:R-:W-:-:S04]  /*2200*/  IADD3 R11, PT, PT, R11, R20, RZ ;  /* 0x000000140b0b7210 */ /* 0x000fc80007ffe0ff */
[----:B------:R-:W-:Y:S04]  /*2210*/  STS.64 [R13], R24 ;  /* 0x000000180d007388 */ /* 0x000fe80000000a00 */
[----:B------:R-:W0:Y:S04]  /*2220*/  LDS.64 R12, [R11] ;  /* 0x000000000b0c7984 */ /* 0x000e280000000a00 */
[----:B------:R1:W3:Y:S01]  /*2230*/  LDS.64 R22, [R20] ;  /* 0x0000000014167984 */ /* 0x0002e20000000a00 */
[----:B--2---:R-:W-:-:S05]  /*2240*/  LOP3.LUT R27, R14, 0x3ffff, RZ, 0xc0, !PT ;  /* 0x0003ffff0e1b7812 */ /* 0x004fca00078ec0ff */
[-C--:B0-----:R-:W-:Y:S02]  /*2250*/  IMAD R21, R13, R27.reuse, RZ ;  /* 0x0000001b0d157224 */ /* 0x081fe400078e02ff */
[----:B------:R-:W-:-:S04]  /*2260*/  IMAD.WIDE.U32 R26, R12, R27, RZ ;  /* 0x0000001b0c1a7225 */ /* 0x000fc800078e00ff */
[----:B------:R-:W-:-:S05]  /*2270*/  IMAD.IADD R28, R27, 0x1, R21 ;  /* 0x000000011b1c7824 */ /* 0x000fca00078e0215 */
[----:B------:R-:W-:-:S04]  /*2280*/  LOP3.LUT R21, R28, UR17, RZ, 0xfc, !PT ;  /* 0x000000111c157c12 */ /* 0x000fc8000f8efcff */
[----:B------:R-:W-:-:S13]  /*2290*/  ISETP.NE.U32.AND P0, PT, R21, RZ, PT ;  /* 0x000000ff1500720c */ /* 0x000fda0003f05070 */
[----:B-1-3--:R-:W-:Y:S05]  /*22a0*/  @P0 BRA `(.L_x_38) ;  /* 0x00000000004c0947 */ /* 0x00afea0003800000 */
[----:B------:R-:W0:Y:S01]  /*22b0*/  I2F.U32.RP R21, UR16 ;  /* 0x0000001000157d06 */ /* 0x000e220008209000 */
[----:B------:R-:W-:Y:S01]  /*22c0*/  IADD3 R27, PT, PT, RZ, -UR16, RZ ;  /* 0x80000010ff1b7c10 */ /* 0x000fe2000fffe0ff */
[----:B------:R-:W-:Y:S01]  /*22d0*/  IMAD.MOV.U32 R8, RZ, RZ, RZ ;  /* 0x000000ffff087224 */ /* 0x000fe200078e00ff */
        /* <DEDUP_REMOVED lines=16> */
.L_x_38:
[----:B------:R-:W-:Y:S01]  /*23e0*/  MOV R8, R26 ;  /* 0x0000001a00087202 */ /* 0x000fe20000000f00 */
[----:B------:R-:W-:Y:S01]  /*23f0*/  IMAD.U32 R27, RZ, RZ, UR16 ;  /* 0x00000010ff1b7e24 */ /* 0x000fe2000f8e00ff */
[----:B------:R-:W-:Y:S01]  /*2400*/  MOV R9, 0x2430 ;  /* 0x0000243000097802 */ /* 0x000fe20000000f00 */
[----:B------:R-:W-:-:S07]  /*2410*/  IMAD.U32 R26, RZ, RZ, UR17 ;  /* 0x00000011ff1a7e24 */ /* 0x000fce000f8e00ff */
[----:B------:R-:W-:Y:S05]  /*2420*/  CALL.REL.NOINC `($__internal_1_$__cuda_sm20_rem_u64) ;  /* 0x0000004000207944 */ /* 0x000fea0003c00000 */
[----:B------:R-:W-:Y:S01]  /*2430*/  MOV R24, R8 ;  /* 0x0000000800187202 */ /* 0x000fe20000000f00 */
[----:B------:R-:W-:-:S07]  /*2440*/  IMAD.MOV.U32 R25, RZ, RZ, R27 ;  /* 0x000000ffff197224 */ /* 0x000fce00078e001b */
.L_x_39:
[----:B------:R-:W-:Y:S05]  /*2450*/  BSYNC.RECONVERGENT B1 ;  /* 0x0000000000017941 */ /* 0x000fea0003800200 */
.L_x_37:
        /* <DEDUP_REMOVED lines=29> */
.L_x_41:
[----:B------:R-:W-:Y:S01]  /*2630*/  IMAD.U32 R27, RZ, RZ, UR16 ;  /* 0x00000010ff1b7e24 */ /* 0x000fe2000f8e00ff */
[----:B------:R-:W-:Y:S01]  /*2640*/  MOV R9, 0x2670 ;  /* 0x0000267000097802 */ /* 0x000fe20000000f00 */
[----:B------:R-:W-:-:S07]  /*2650*/  IMAD.U32 R26, RZ, RZ, UR17 ;  /* 0x00000011ff1a7e24 */ /* 0x000fce000f8e00ff */
[----:B------:R-:W-:Y:S05]  /*2660*/  CALL.REL.NOINC `($__internal_1_$__cuda_sm20_rem_u64) ;  /* 0x0000003c00907944 */ /* 0x000fea0003c00000 */
[----:B------:R-:W-:-:S07]  /*2670*/  MOV R9, R27 ;  /* 0x0000001b00097202 */ /* 0x000fce0000000f00 */
.L_x_42:
[----:B------:R-:W-:Y:S05]  /*2680*/  BSYNC.RECONVERGENT B1 ;  /* 0x0000000000017941 */ /* 0x000fea0003800200 */
.L_x_40:
        /* <DEDUP_REMOVED lines=25> */
.L_x_44:
[----:B------:R-:W-:Y:S01]  /*2820*/  MOV R8, R13 ;  /* 0x0000000d00087202 */ /* 0x000fe20000000f00 */
[----:B------:R-:W-:Y:S01]  /*2830*/  IMAD.U32 R27, RZ, RZ, UR16 ;  /* 0x00000010ff1b7e24 */ /* 0x000fe2000f8e00ff */
[----:B------:R-:W-:Y:S01]  /*2840*/  MOV R9, 0x2870 ;  /* 0x0000287000097802 */ /* 0x000fe20000000f00 */
[----:B------:R-:W-:-:S07]  /*2850*/  IMAD.U32 R26, RZ, RZ, UR17 ;  /* 0x00000011ff1a7e24 */ /* 0x000fce000f8e00ff */
[----:B------:R-:W-:Y:S05]  /*2860*/  CALL.REL.NOINC `($__internal_1_$__cuda_sm20_rem_u64) ;  /* 0x0000003c00107944 */ /* 0x000fea0003c00000 */
[----:B------:R-:W-:-:S07]  /*2870*/  MOV R9, R27 ;  /* 0x0000001b00097202 */ /* 0x000fce0000000f00 */
.L_x_45:
[----:B------:R-:W-:Y:S05]  /*2880*/  BSYNC.RECONVERGENT B1 ;  /* 0x0000000000017941 */ /* 0x000fea0003800200 */
.L_x_43:
        /* <DEDUP_REMOVED lines=25> */
.L_x_47:
[----:B------:R-:W-:Y:S01]  /*2a20*/  MOV R8, R13 ;  /* 0x0000000d00087202 */ /* 0x000fe20000000f00 */
[----:B------:R-:W-:Y:S01]  /*2a30*/  IMAD.U32 R27, RZ, RZ, UR16 ;  /* 0x00000010ff1b7e24 */ /* 0x000fe2000f8e00ff */
[----:B------:R-:W-:Y:S01]  /*2a40*/  MOV R9, 0x2a70 ;  /* 0x00002a7000097802 */ /* 0x000fe20000000f00 */
[----:B------:R-:W-:-:S07]  /*2a50*/  IMAD.U32 R26, RZ, RZ, UR17 ;  /* 0x00000011ff1a7e24 */ /* 0x000fce000f8e00ff */
[----:B------:R-:W-:Y:S05]  /*2a60*/  CALL.REL.NOINC `($__internal_1_$__cuda_sm20_rem_u64) ;  /* 0x0000003800907944 */ /* 0x000fea0003c00000 */
[----:B------:R-:W-:-:S07]  /*2a70*/  MOV R9, R27 ;  /* 0x0000001b00097202 */ /* 0x000fce0000000f00 */
.L_x_48:
[----:B------:R-:W-:Y:S05]  /*2a80*/  BSYNC.RECONVERGENT B1 ;  /* 0x0000000000017941 */ /* 0x000fea0003800200 */
.L_x_46:
[-C--:B------:R-:W-:Y:S01]  /*2a90*/  IADD3 R21, P1, PT, R22, R8.reuse, RZ ;  /* 0x0000000816157210 */ /* 0x080fe20007f3e0ff */
[----:B------:R-:W-:Y:S01]  /*2aa0*/  IMAD R10, R2, 0x2, R10 ;  /* 0x00000002020a7824 */ /* 0x000fe200078e020a */
[----:B------:R-:W-:Y:S02]  /*2ab0*/  IADD3 R15, P2, PT, R22, -R8, RZ ;  /* 0x80000008160f7210 */ /* 0x000fe40007f5e0ff */
[----:B------:R-:W-:Y:S01]  /*2ac0*/  ISETP.GE.U32.AND P0, PT, R21, UR16, PT ;  /* 0x0000001015007c0c */ /* 0x000fe2000bf06070 */
[C-C-:B------:R-:W-:Y:S01]  /*2ad0*/  IMAD.X R14, R23.reuse, 0x1, R9.reuse, P1 ;  /* 0x00000001170e7824 */ /* 0x140fe200008e0609 */
[----:B------:R-:W-:Y:S01]  /*2ae0*/  IADD3 R7, PT, PT, R2, R7, R2 ;  /* 0x0000000702077210 */ /* 0x000fe20007ffe002 */
[----:B------:R-:W-:-:S03]  /*2af0*/  IMAD.X R22, R23, 0x1, ~R9, P2 ;  /* 0x0000000117167824 */ /* 0x000fc600010e0e09 */
[----:B------:R-:W-:Y:S02]  /*2b00*/  ISETP.GE.AND.EX P0, PT, R14, UR17, PT, P0 ;  /* 0x000000110e007c0c */ /* 0x000fe4000bf06300 */
[--C-:B------:R-:W-:Y:S02]  /*2b10*/  SHF.R.S32.HI R12, RZ, 0x1f, R22.reuse ;  /* 0x0000001fff0c7819 */ /* 0x100fe40000011416 */
[----:B------:R-:W-:Y:S02]  /*2b20*/  SEL R8, RZ, UR16, !P0 ;  /* 0x00000010ff087c07 */ /* 0x000fe4000c000000 */
[----:B------:R-:W-:Y:S02]  /*2b30*/  LOP3.LUT R12, R12, UR16, RZ, 0xc0, !PT ;  /* 0x000000100c0c7c12 */ /* 0x000fe4000f8ec0ff */
[----:B------:R-:W-:Y:S02]  /*2b40*/  SHF.R.S32.HI R13, RZ, 0x1f, R22 ;  /* 0x0000001fff0d7819 */ /* 0x000fe40000011416 */
[----:B------:R-:W-:-:S02]  /*2b50*/  IADD3 R8, P1, PT, -R8, R21, RZ ;  /* 0x0000001508087210 */ /* 0x000fc40007f3e1ff */
[----:B------:R-:W-:Y:S02]  /*2b60*/  IADD3 R12, P2, PT, R12, R15, RZ ;  /* 0x0000000f0c0c7210 */ /* 0x000fe40007f5e0ff */
[----:B------:R-:W-:Y:S02]  /*2b70*/  SEL R9, RZ, UR17, !P0 ;  /* 0x00000011ff097c07 */ /* 0x000fe4000c000000 */
[----:B------:R-:W-:Y:S02]  /*2b80*/  LOP3.LUT R13, R13, UR17, RZ, 0xc0, !PT ;  /* 0x000000110d0d7c12 */ /* 0x000fe4000f8ec0ff */
[----:B------:R-:W-:Y:S02]  /*2b90*/  IADD3.X R9, PT, PT, ~R9, R14, RZ, P1, !PT ;  /* 0x0000000e09097210 */ /* 0x000fe40000ffe5ff */
[----:B------:R-:W-:Y:S01]  /*2ba0*/  ISETP.GE.U32.AND P0, PT, R7, 0x800, PT ;  /* 0x000008000700780c */ /* 0x000fe20003f06070 */
[----:B------:R-:W-:Y:S02]  /*2bb0*/  IMAD.X R13, R13, 0x1, R22, P2 ;  /* 0x000000010d0d7824 */ /* 0x000fe400010e0616 */
[----:B------:R1:W-:Y:S04]  /*2bc0*/  STS.64 [R20], R8 ;  /* 0x0000000814007388 */ /* 0x0003e80000000a00 */
[----:B------:R1:W-:Y:S06]  /*2bd0*/  STS.64 [R11], R12 ;  /* 0x0000000c0b007388 */ /* 0x0003ec0000000a00 */
[----:B------:R-:W-:Y:S05]  /*2be0*/  @!P0 BRA `(.L_x_49) ;  /* 0xffffffe800b48947 */ /* 0x000fea000383ffff */
[----:B------:R-:W-:Y:S05]  /*2bf0*/  BSYNC.RECONVERGENT B0 ;  /* 0x0000000000007941 */ /* 0x000fea0003800200 */
.L_x_24:
[----:B------:R-:W-:Y:S01]  /*2c00*/  BAR.SYNC.DEFER_BLOCKING 0x0 ;  /* 0x0000000000007b1d */ /* 0x000fe20000010000 */
[----:B------:R-:W-:-:S04]  /*2c10*/  UIADD3 UR13, UPT, UPT, UR13, 0x1, URZ ;  /* 0x000000010d0d7890 */ /* 0x000fc8000fffe0ff */
[----:B------:R-:W-:-:S09]  /*2c20*/  UISETP.NE.AND UP0, UPT, UR13, 0xd, UPT ;  /* 0x0000000d0d00788c */ /* 0x000fd2000bf05270 */
[----:B------:R-:W-:Y:S05]  /*2c30*/  BRA.U UP0, `(.L_x_50) ;  /* 0xffffffdd00bc7547 */ /* 0x000fea000b83ffff */
[----:B------:R-:W-:Y:S01]  /*2c40*/  LOP3.LUT R4, R4, 0x1, RZ, 0xc0, !PT ;  /* 0x0000000104047812 */ /* 0x000fe200078ec0ff */
[----:B------:R-:W-:Y:S01]  /*2c50*/  ULOP3.LUT UR8, UR4, 0x3ffff, URZ, 0xc0, !UPT ;  /* 0x0003ffff04087892 */ /* 0x000fe2000f8ec0ff */
[----:B------:R-:W-:Y:S01]  /*2c60*/  BSSY.RECONVERGENT B0, `(.L_x_51) ;  /* 0x0000114000007945 */ /* 0x000fe20003800200 */
[----:B------:R-:W-:Y:S01]  /*2c70*/  USHF.R.U64 UR7, UR4, 0x12, UR5 ;  /* 0x0000001204077899 */ /* 0x000fe20008001205 */
[----:B------:R-:W-:Y:S01]  /*2c80*/  ISETP.NE.U32.AND P0, PT, R4, 0x1, PT ;  /* 0x000000010400780c */ /* 0x000fe20003f05070 */
[----:B------:R-:W-:Y:S01]  /*2c90*/  USHF.R.U32.HI UR4, URZ, 0x12, UR5 ;  /* 0x00000012ff047899 */ /* 0x000fe20008011605 */
[----:B------:R-:W-:-:S11]  /*2ca0*/  MOV R4, R0 ;  /* 0x0000000000047202 */ /* 0x000fd60000000f00 */
[----:B------:R-:W-:Y:S05]  /*2cb0*/  @P0 BRA `(.L_x_52) ;  /* 0x0000001000380947 */ /* 0x000fea0003800000 */
[----:B------:R-:W0:Y:S01]  /*2cc0*/  S2UR UR6, SR_CgaCtaId ;  /* 0x00000000000679c3 */ /* 0x000e220000008800 */
[----:B------:R-:W-:Y:S01]  /*2cd0*/  UMOV UR5, 0x400 ;  /* 0x0000040000057882 */ /* 0x000fe20000000000 */
[----:B------:R-:W-:Y:S01]  /*2ce0*/  BSSY.RECONVERGENT B1, `(.L_x_53) ;  /* 0x0000023000017945 */ /* 0x000fe20003800200 */
[----:B0-----:R-:W-:-:S06]  /*2cf0*/  ULEA UR5, UR6, UR5, 0x18 ;  /* 0x0000000506057291 */ /* 0x001fcc000f8ec0ff */
[----:B------:R-:W-:-:S05]  /*2d00*/  LEA R4, R0, UR5, 0x3 ;  /* 0x0000000500047c11 */ /* 0x000fca000f8e18ff */
[----:B------:R-:W1:Y:S02]  /*2d10*/  LDS.64 R6, [R4] ;  /* 0x0000000004067984 */ /* 0x000e640000000a00 */
[----:B-1----:R-:W-:Y:S02]  /*2d20*/  IMAD R11, R7, UR8, RZ ;  /* 0x00000008070b7c24 */ /* 0x002fe4000f8e02ff */
[----:B------:R-:W-:-:S04]  /*2d30*/  IMAD.WIDE.U32 R8, R6, UR8, RZ ;  /* 0x0000000806087c25 */ /* 0x000fc8000f8e00ff */
        /* <DEDUP_REMOVED lines=23> */
.L_x_54:
[----:B------:R-:W-:Y:S01]  /*2eb0*/  MOV R27, UR16 ;  /* 0x00000010001b7c02 */ /* 0x000fe20008000f00 */
[----:B------:R-:W-:Y:S01]  /*2ec0*/  IMAD.U32 R26, RZ, RZ, UR17 ;  /* 0x00000011ff1a7e24 */ /* 0x000fe2000f8e00ff */
[----:B------:R-:W-:-:S07]  /*2ed0*/  MOV R9, 0x2ef0 ;  /* 0x00002ef000097802 */ /* 0x000fce0000000f00 */
[----:B------:R-:W-:Y:S05]  /*2ee0*/  CALL.REL.NOINC `($__internal_1_$__cuda_sm20_rem_u64) ;  /* 0x0000003400707944 */ /* 0x000fea0003c00000 */
[----:B------:R-:W-:Y:S01]  /*2ef0*/  IMAD.MOV.U32 R10, RZ, RZ, R8 ;  /* 0x000000ffff0a7224 */ /* 0x000fe200078e0008 */
[----:B------:R-:W-:-:S07]  /*2f00*/  MOV R11, R27 ;  /* 0x0000001b000b7202 */ /* 0x000fce0000000f00 */
.L_x_55:
[----:B------:R-:W-:Y:S05]  /*2f10*/  BSYNC.RECONVERGENT B1 ;  /* 0x0000000000017941 */ /* 0x000fea0003800200 */
.L_x_53:
[----:B------:R-:W-:Y:S01]  /*2f20*/  IMAD R7, R7, UR7, RZ ;  /* 0x0000000707077c24 */ /* 0x000fe2000f8e02ff */
[----:B------:R-:W-:Y:S01]  /*2f30*/  BSSY.RECONVERGENT B1, `(.L_x_56) ;  /* 0x000001f000017945 */ /* 0x000fe20003800200 */
[----:B------:R-:W-:-:S04]  /*2f40*/  IMAD.WIDE.U32 R8, R6, UR7, RZ ;  /* 0x0000000706087c25 */ /* 0x000fc8000f8e00ff */
[----:B------:R-:W-:-:S04]  /*2f50*/  IMAD R7, R6, UR4, R7 ;  /* 0x0000000406077c24 */ /* 0x000fc8000f8e0207 */
        /* <DEDUP_REMOVED lines=23> */
.L_x_57:
[----:B------:R-:W-:Y:S01]  /*30d0*/  MOV R27, UR16 ;  /* 0x00000010001b7c02 */ /* 0x000fe20008000f00 */
[----:B------:R-:W-:Y:S01]  /*30e0*/  IMAD.U32 R26, RZ, RZ, UR17 ;  /* 0x00000011ff1a7e24 */ /* 0x000fe2000f8e00ff */
[----:B------:R-:W-:-:S07]  /*30f0*/  MOV R9, 0x3110 ;  /* 0x0000311000097802 */ /* 0x000fce0000000f00 */
[----:B------:R-:W-:Y:S05]  /*3100*/  CALL.REL.NOINC `($__internal_1_$__cuda_sm20_rem_u64) ;  /* 0x0000003000e87944 */ /* 0x000fea0003c00000 */
[----:B------:R-:W-:-:S07]  /*3110*/  IMAD.MOV.U32 R9, RZ, RZ, R27 ;  /* 0x000000ffff097224 */ /* 0x000fce00078e001b */
.L_x_58:
[----:B------:R-:W-:Y:S05]  /*3120*/  BSYNC.RECONVERGENT B1 ;  /* 0x0000000000017941 */ /* 0x000fea0003800200 */
.L_x_56:
        /* <DEDUP_REMOVED lines=25> */
.L_x_60:
[----:B------:R-:W-:Y:S01]  /*32c0*/  IMAD.U32 R27, RZ, RZ, UR16 ;  /* 0x00000010ff1b7e24 */ /* 0x000fe2000f8e00ff */
[----:B------:R-:W-:Y:S02]  /*32d0*/  MOV R26, UR17 ;  /* 0x00000011001a7c02 */ /* 0x000fe40008000f00 */
[----:B------:R-:W-:-:S07]  /*32e0*/  MOV R9, 0x3300 ;  /* 0x0000330000097802 */ /* 0x000fce0000000f00 */
[----:B------:R-:W-:Y:S05]  /*32f0*/  CALL.REL.NOINC `($__internal_1_$__cuda_sm20_rem_u64) ;  /* 0x00000030006c7944 */ /* 0x000fea0003c00000 */
[----:B------:R-:W-:-:S07]  /*3300*/  IMAD.MOV.U32 R9, RZ, RZ, R27 ;  /* 0x000000ffff097224 */ /* 0x000fce00078e001b */
.L_x_61:
[----:B------:R-:W-:Y:S05]  /*3310*/  BSYNC.RECONVERGENT B1 ;  /* 0x0000000000017941 */ /* 0x000fea0003800200 */
.L_x_59:
[----:B------:R-:W-:Y:S01]  /*3320*/  IADD3 R8, P0, PT, R10, R8, RZ ;  /* 0x000000080a087210 */ /* 0x000fe20007f1e0ff */
[----:B------:R-:W-:Y:S04]  /*3330*/  BSSY.RECONVERGENT B1, `(.L_x_62) ;  /* 0x000001e000017945 */ /* 0x000fe80003800200 */
[----:B------:R-:W-:-:S05]  /*3340*/  IMAD.X R28, R11, 0x1, R9, P0 ;  /* 0x000000010b1c7824 */ /* 0x000fca00000e0609 */
[----:B------:R-:W-:-:S04]  /*3350*/  LOP3.LUT R6, R28, UR17, RZ, 0xfc, !PT ;  /* 0x000000111c067c12 */ /* 0x000fc8000f8efcff */
[----:B------:R-:W-:-:S13]  /*3360*/  ISETP.NE.U32.AND P0, PT, R6, RZ, PT ;  /* 0x000000ff0600720c */ /* 0x000fda0003f05070 */
[----:B------:R-:W-:Y:S05]  /*3370*/  @P0 BRA `(.L_x_63) ;  /* 0x00000000004c0947 */ /* 0x000fea0003800000 */
[----:B------:R-:W0:Y:S01]  /*3380*/  I2F.U32.RP R9, UR16 ;  /* 0x0000001000097d06 */ /* 0x000e220008209000 */
[----:B------:R-:W-:Y:S01]  /*3390*/  IMAD R11, RZ, RZ, -UR16 ;  /* 0x80000010ff0b7e24 */ /* 0x000fe2000f8e02ff */
[----:B------:R-:W-:Y:S01]  /*33a0*/  ISETP.NE.U32.AND P1, PT, RZ, UR16, PT ;  /* 0x00000010ff007c0c */ /* 0x000fe2000bf25070 */
[----:B------:R-:W-:Y:S01]  /*33b0*/  IMAD.MOV.U32 R6, RZ, RZ, RZ ;  /* 0x000000ffff067224 */ /* 0x000fe200078e00ff */
[----:B------:R-:W-:-:S04]  /*33c0*/  MOV R13, RZ ;  /* 0x000000ff000d7202 */ /* 0x000fc80000000f00 */
[----:B0-----:R-:W0:Y:S02]  /*33d0*/  MUFU.RCP R9, R9 ;  /* 0x0000000900097308 */ /* 0x001e240000001000 */
[----:B0-----:R-:W-:-:S06]  /*33e0*/  IADD3 R7, PT, PT, R9, 0xffffffe, RZ ;  /* 0x0ffffffe09077810 */ /* 0x001fcc0007ffe0ff */
[----:B------:R-:W0:Y:S02]  /*33f0*/  F2I.FTZ.U32.TRUNC.NTZ R7, R7 ;  /* 0x0000000700077305 */ /* 0x000e24000021f000 */
[----:B0-----:R-:W-:-:S04]  /*3400*/  IMAD R11, R11, R7, RZ ;  /* 0x000000070b0b7224 */ /* 0x001fc800078e02ff */
[----:B------:R-:W-:-:S06]  /*3410*/  IMAD.HI.U32 R11, R7, R11, R6 ;  /* 0x0000000b070b7227 */ /* 0x000fcc00078e0006 */
[----:B------:R-:W-:-:S05]  /*3420*/  IMAD.HI.U32 R6, R11, R8, RZ ;  /* 0x000000080b067227 */ /* 0x000fca00078e00ff */
[----:B------:R-:W-:-:S05]  /*3430*/  IADD3 R6, PT, PT, -R6, RZ, RZ ;  /* 0x000000ff06067210 */ /* 0x000fca0007ffe1ff */
[----:B------:R-:W-:-:S05]  /*3440*/  IMAD R12, R6, UR16, R8 ;  /* 0x00000010060c7c24 */ /* 0x000fca000f8e0208 */
[----:B------:R-:W-:-:S13]  /*3450*/  ISETP.GE.U32.AND P0, PT, R12, UR16, PT ;  /* 0x000000100c007c0c */ /* 0x000fda000bf06070 */
[----:B------:R-:W-:-:S05]  /*3460*/  @P0 VIADD R12, R12, -UR16 ;  /* 0x800000100c0c0c36 */ /* 0x000fca0008000000 */
[----:B------:R-:W-:-:S13]  /*3470*/  ISETP.GE.U32.AND P0, PT, R12, UR16, PT ;  /* 0x000000100c007c0c */ /* 0x000fda000bf06070 */
[----:B------:R-:W-:Y:S01]  /*3480*/  @P0 VIADD R12, R12, -UR16 ;  /* 0x800000100c0c0c36 */ /* 0x000fe20008000000 */
[----:B------:R-:W-:Y:S01]  /*3490*/  @!P1 LOP3.LUT R12, RZ, UR16, RZ, 0x33, !PT ;  /* 0x00000010ff0c9c12 */ /* 0x000fe2000f8e33ff */
[----:B------:R-:W-:Y:S06]  /*34a0*/  BRA `(.L_x_64) ;  /* 0x0000000000187947 */ /* 0x000fec0003800000 */
.L_x_63:
[----:B------:R-:W-:Y:S01]  /*34b0*/  IMAD.U32 R27, RZ, RZ, UR16 ;  /* 0x00000010ff1b7e24 */ /* 0x000fe2000f8e00ff */
[----:B------:R-:W-:Y:S01]  /*34c0*/  MOV R9, 0x34f0 ;  /* 0x000034f000097802 */ /* 0x000fe20000000f00 */
[----:B------:R-:W-:-:S07]  /*34d0*/  IMAD.U32 R26, RZ, RZ, UR17 ;  /* 0x00000011ff1a7e24 */ /* 0x000fce000f8e00ff */
[----:B------:R-:W-:Y:S05]  /*34e0*/  CALL.REL.NOINC `($__internal_1_$__cuda_sm20_rem_u64) ;  /* 0x0000002c00f07944 */ /* 0x000fea0003c00000 */
[----:B------:R-:W-:Y:S01]  /*34f0*/  MOV R12, R8 ;  /* 0x00000008000c7202 */ /* 0x000fe20000000f00 */
[----:B------:R-:W-:-:S07]  /*3500*/  IMAD.MOV.U32 R13, RZ, RZ, R27 ;  /* 0x000000ffff0d7224 */ /* 0x000fce00078e001b */
.L_x_64:
[----:B------:R-:W-:Y:S05]  /*3510*/  BSYNC.RECONVERGENT B1 ;  /* 0x0000000000017941 */ /* 0x000fea0003800200 */
.L_x_62:
[----:B------:R-:W0:Y:S01]  /*3520*/  LDC.64 R6, c[0x0][0x388] ;  /* 0x0000e200ff067b82 */ /* 0x000e220000000a00 */
[----:B------:R-:W-:-:S04]  /*3530*/  VIADD R9, R0, UR12 ;  /* 0x0000000c00097c36 */ /* 0x000fc80008000000 */
[----:B0-----:R-:W-:-:S06]  /*3540*/  IMAD.WIDE.U32 R6, R9, 0x8, R6 ;  /* 0x0000000809067825 */ /* 0x001fcc00078e0006 */
[----:B------:R-:W2:Y:S01]  /*3550*/  LDG.E.64.CONSTANT R6, desc[UR10][R6.64] ;  /* 0x0000000a06067981 */ /* 0x000ea2000c1e9b00 */
[----:B------:R-:W-:Y:S01]  /*3560*/  BSSY.RECONVERGENT B1, `(.L_x_65) ;  /* 0x0000020000017945 */ /* 0x000fe20003800200 */
[----:B--2---:R-:W-:-:S05]  /*3570*/  LOP3.LUT R11, R6, 0x3ffff, RZ, 0xc0, !PT ;  /* 0x0003ffff060b7812 */ /* 0x004fca00078ec0ff */
[----:B------:R-:W-:-:S04]  /*3580*/  IMAD.WIDE.U32 R8, R11, R12, RZ ;  /* 0x0000000c0b087225 */ /* 0x000fc800078e00ff */
[----:B------:R-:W-:-:S05]  /*3590*/  IMAD R28, R13, R11, R9 ;  /* 0x0000000b0d1c7224 */ /* 0x000fca00078e0209 */
[----:B------:R-:W-:-:S04]  /*35a0*/  LOP3.LUT R10, R28, UR17, RZ, 0xfc, !PT ;  /* 0x000000111c0a7c12 */ /* 0x000fc8000f8efcff */
[----:B------:R-:W-:-:S13]  /*35b0*/  ISETP.NE.U32.AND P0, PT, R10, RZ, PT ;  /* 0x000000ff0a00720c */ /* 0x000fda0003f05070 */
[----:B------:R-:W-:Y:S05]  /*35c0*/  @P0 BRA `(.L_x_66) ;  /* 0x00000000004c0947 */ /* 0x000fea0003800000 */
[----:B------:R-:W0:Y:S01]  /*35d0*/  I2F.U32.RP R14, UR16 ;  /* 0x00000010000e7d06 */ /* 0x000e220008209000 */
[----:B------:R-:W-:Y:S01]  /*35e0*/  IMAD R9, RZ, RZ, -UR16 ;  /* 0x80000010ff097e24 */ /* 0x000fe2000f8e02ff */
[----:B------:R-:W-:Y:S01]  /*35f0*/  ISETP.NE.U32.AND P1, PT, RZ, UR16, PT ;  /* 0x00000010ff007c0c */ /* 0x000fe2000bf25070 */
[----:B------:R-:W-:-:S05]  /*3600*/  IMAD.MOV.U32 R10, RZ, RZ, RZ ;  /* 0x000000ffff0a7224 */ /* 0x000fca00078e00ff */
[----:B0-----:R-:W0:Y:S02]  /*3610*/  MUFU.RCP R14, R14 ;  /* 0x0000000e000e7308 */ /* 0x001e240000001000 */
[----:B0-----:R-:W-:-:S06]  /*3620*/  IADD3 R11, PT, PT, R14, 0xffffffe, RZ ;  /* 0x0ffffffe0e0b7810 */ /* 0x001fcc0007ffe0ff */
[----:B------:R-:W0:Y:S02]  /*3630*/  F2I.FTZ.U32.TRUNC.NTZ R11, R11 ;  /* 0x0000000b000b7305 */ /* 0x000e24000021f000 */
[----:B0-----:R-:W-:-:S04]  /*3640*/  IMAD R9, R9, R11, RZ ;  /* 0x0000000b09097224 */ /* 0x001fc800078e02ff */
[----:B------:R-:W-:-:S04]  /*3650*/  IMAD.HI.U32 R9, R11, R9, R10 ;  /* 0x000000090b097227 */ /* 0x000fc800078e000a */
[----:B------:R-:W-:Y:S02]  /*3660*/  HFMA2 R11, -RZ, RZ, 0, 0 ;  /* 0x00000000ff0b7431 */ /* 0x000fe400000001ff */
        /* <DEDUP_REMOVED lines=9> */
.L_x_66:
[----:B------:R-:W-:Y:S01]  /*3700*/  IMAD.U32 R27, RZ, RZ, UR16 ;  /* 0x00000010ff1b7e24 */ /* 0x000fe2000f8e00ff */
[----:B------:R-:W-:Y:S01]  /*3710*/  MOV R9, 0x3740 ;  /* 0x0000374000097802 */ /* 0x000fe20000000f00 */
[----:B------:R-:W-:-:S07]  /*3720*/  IMAD.U32 R26, RZ, RZ, UR17 ;  /* 0x00000011ff1a7e24 */ /* 0x000fce000f8e00ff */
[----:B------:R-:W-:Y:S05]  /*3730*/  CALL.REL.NOINC `($__internal_1_$__cuda_sm20_rem_u64) ;  /* 0x0000002c005c7944 */ /* 0x000fea0003c00000 */
[----:B------:R-:W-:Y:S01]  /*3740*/  MOV R10, R8 ;  /* 0x00000008000a7202 */ /* 0x000fe20000000f00 */
[----:B------:R-:W-:-:S07]  /*3750*/  IMAD.MOV.U32 R11, RZ, RZ, R27 ;  /* 0x000000ffff0b7224 */ /* 0x000fce00078e001b */
.L_x_67:
[----:B------:R-:W-:Y:S05]  /*3760*/  BSYNC.RECONVERGENT B1 ;  /* 0x0000000000017941 */ /* 0x000fea0003800200 */
.L_x_65:
[--C-:B------:R-:W-:Y:S01]  /*3770*/  SHF.R.U32.HI R9, RZ, 0x12, R7.reuse ;  /* 0x00000012ff097819 */ /* 0x100fe20000011607 */
[----:B------:R-:W-:Y:S01]  /*3780*/  BSSY.RECONVERGENT B1, `(.L_x_68) ;  /* 0x0000021000017945 */ /* 0x000fe20003800200 */
[----:B------:R-:W-:-:S03]  /*3790*/  SHF.R.U64 R7, R6, 0x12, R7 ;  /* 0x0000001206077819 */ /* 0x000fc60000001207 */
        /* <DEDUP_REMOVED lines=12> */
[----:B0-----:R-:W-:Y:S01]  /*3860*/  IADD3 R12, PT, PT, R9, 0xffffffe, RZ ;  /* 0x0ffffffe090c7810 */ /* 0x001fe20007ffe0ff */
[----:B------:R-:W-:-:S05]  /*3870*/  HFMA2 R9, -RZ, RZ, 0, 0 ;  /* 0x00000000ff097431 */ /* 0x000fca00000001ff */
        /* <DEDUP_REMOVED lines=12> */
.L_x_69:
[----:B------:R-:W-:Y:S01]  /*3940*/  IMAD.U32 R27, RZ, RZ, UR16 ;  /* 0x00000010ff1b7e24 */ /* 0x000fe2000f8e00ff */
[----:B------:R-:W-:Y:S01]  /*3950*/  MOV R9, 0x3980 ;  /* 0x0000398000097802 */ /* 0x000fe20000000f00 */
[----:B------:R-:W-:-:S07]  /*3960*/  IMAD.U32 R26, RZ, RZ, UR17 ;  /* 0x00000011ff1a7e24 */ /* 0x000fce000f8e00ff */
[----:B------:R-:W-:Y:S05]  /*3970*/  CALL.REL.NOINC `($__internal_1_$__cuda_sm20_rem_u64) ;  /* 0x0000002800cc7944 */ /* 0x000fea0003c00000 */
[----:B------:R-:W-:-:S07]  /*3980*/  MOV R9, R27 ;  /* 0x0000001b00097202 */ /* 0x000fce0000000f00 */
.L_x_70:
[----:B------:R-:W-:Y:S05]  /*3990*/  BSYNC.RECONVERGENT B1 ;  /* 0x0000000000017941 */ /* 0x000fea0003800200 */
.L_x_68:
        /* <DEDUP_REMOVED lines=25> */
.L_x_72:
[----:B------:R-:W-:Y:S01]  /*3b30*/  MOV R27, UR16 ;  /* 0x00000010001b7c02 */ /* 0x000fe20008000f00 */
[----:B------:R-:W-:Y:S01]  /*3b40*/  IMAD.U32 R26, RZ, RZ, UR17 ;  /* 0x00000011ff1a7e24 */ /* 0x000fe2000f8e00ff */
[----:B------:R-:W-:-:S07]  /*3b50*/  MOV R9, 0x3b70 ;  /* 0x00003b7000097802 */ /* 0x000fce0000000f00 */
[----:B------:R-:W-:Y:S05]  /*3b60*/  CALL.REL.NOINC `($__internal_1_$__cuda_sm20_rem_u64) ;  /* 0x0000002800507944 */ /* 0x000fea0003c00000 */
[----:B------:R-:W-:-:S07]  /*3b70*/  IMAD.MOV.U32 R9, RZ, RZ, R27 ;  /* 0x000000ffff097224 */ /* 0x000fce00078e001b */
.L_x_73:
[----:B------:R-:W-:Y:S05]  /*3b80*/  BSYNC.RECONVERGENT B1 ;  /* 0x0000000000017941 */ /* 0x000fea0003800200 */
.L_x_71:
[----:B------:R-:W-:Y:S01]  /*3b90*/  IADD3 R8, P0, PT, R10, R8, RZ ;  /* 0x000000080a087210 */ /* 0x000fe20007f1e0ff */
[----:B------:R-:W-:Y:S03]  /*3ba0*/  BSSY.RECONVERGENT B1, `(.L_x_74) ;  /* 0x000001d000017945 */ /* 0x000fe60003800200 */
[----:B------:R-:W-:-:S04]  /*3bb0*/  IADD3.X R28, PT, PT, R11, R9, RZ, P0, !PT ;  /* 0x000000090b1c7210 */ /* 0x000fc800007fe4ff */
        /* <DEDUP_REMOVED lines=22> */
.L_x_75:
[----:B------:R-:W-:Y:S01]  /*3d20*/  IMAD.U32 R27, RZ, RZ, UR16 ;  /* 0x00000010ff1b7e24 */ /* 0x000fe2000f8e00ff */
[----:B------:R-:W-:Y:S02]  /*3d30*/  MOV R26, UR17 ;  /* 0x00000011001a7c02 */ /* 0x000fe40008000f00 */
[----:B------:R-:W-:-:S07]  /*3d40*/  MOV R9, 0x3d60 ;  /* 0x00003d6000097802 */ /* 0x000fce0000000f00 */
[----:B------:R-:W-:Y:S05]  /*3d50*/  CALL.REL.NOINC `($__internal_1_$__cuda_sm20_rem_u64) ;  /* 0x0000002400d47944 */ /* 0x000fea0003c00000 */
[----:B------:R-:W-:-:S07]  /*3d60*/  IMAD.MOV.U32 R9, RZ, RZ, R27 ;  /* 0x000000ffff097224 */ /* 0x000fce00078e001b */
.L_x_76:
[----:B------:R-:W-:Y:S05]  /*3d70*/  BSYNC.RECONVERGENT B1 ;  /* 0x0000000000017941 */ /* 0x000fea0003800200 */
.L_x_74:
[----:B------:R0:W-:Y:S02]  /*3d80*/  STS.64 [R4], R8 ;  /* 0x0000000804007388 */ /* 0x0001e40000000a00 */
[----:B0-----:R-:W-:-:S07]  /*3d90*/  IMAD.MOV.U32 R4, RZ, RZ, R3 ;  /* 0x000000ffff047224 */ /* 0x001fce00078e0003 */
.L_x_52:
[----:B------:R-:W-:Y:S05]  /*3da0*/  BSYNC.RECONVERGENT B0 ;  /* 0x0000000000007941 */ /* 0x000fea0003800200 */
.L_x_51:
[----:B------:R-:W0:Y:S01]  /*3db0*/  S2UR UR6, SR_CgaCtaId ;  /* 0x00000000000679c3 */ /* 0x000e220000008800 */
[----:B------:R-:W-:Y:S01]  /*3dc0*/  UMOV UR5, 0x400 ;  /* 0x0000040000057882 */ /* 0x000fe20000000000 */
[----:B-1----:R-:W-:Y:S01]  /*3dd0*/  IMAD.WIDE.U32 R12, R4, 0x8, RZ ;  /* 0x00000008040c7825 */ /* 0x002fe200078e00ff */
[----:B------:R-:W-:Y:S01]  /*3de0*/  MOV R3, UR14 ;  /* 0x0000000e00037c02 */ /* 0x000fe20008000f00 */
[----:B------:R-:W-:Y:S01]  /*3df0*/  BSSY.RECONVERGENT B0, `(.L_x_77) ;  /* 0x0000222000007945 */ /* 0x000fe20003800200 */
[----:B------:R-:W-:-:S03]  /*3e00*/  IADD3 R6, PT, PT, R2, UR12, R4 ;  /* 0x0000000c02067c10 */ /* 0x000fc6000fffe004 */
[----:B------:R-:W-:Y:S01]  /*3e10*/  IMAD.WIDE.U32 R12, R3, 0x8000, R12 ;  /* 0x00008000030c7825 */ /* 0x000fe200078e000c */
[----:B0-----:R-:W-:-:S06]  /*3e20*/  ULEA UR5, UR6, UR5, 0x18 ;  /* 0x0000000506057291 */ /* 0x001fcc000f8ec0ff */
[----:B------:R-:W-:-:S07]  /*3e30*/  LEA R7, R4, UR5, 0x3 ;  /* 0x0000000504077c11 */ /* 0x000fce000f8e18ff */
.L_x_126:
[----:B------:R-:W0:Y:S01]  /*3e40*/  LDS.64 R10, [R7] ;  /* 0x00000000070a7984 */ /* 0x000e220000000a00 */
[----:B------:R-:W-:Y:S01]  /*3e50*/  BSSY.RECONVERGENT B1, `(.L_x_78) ;  /* 0x0000020000017945 */ /* 0x000fe20003800200 */
[----:B0-----:R-:W-:Y:S02]  /*3e60*/  IMAD R3, R11, UR8, RZ ;  /* 0x000000080b037c24 */ /* 0x001fe4000f8e02ff */
        /* <DEDUP_REMOVED lines=24> */
.L_x_79:
[----:B------:R-:W-:Y:S01]  /*3ff0*/  MOV R27, UR16 ;  /* 0x00000010001b7c02 */ /* 0x000fe20008000f00 */
[----:B------:R-:W-:Y:S01]  /*4000*/  IMAD.U32 R26, RZ, RZ, UR17 ;  /* 0x00000011ff1a7e24 */ /* 0x000fe2000f8e00ff */
[----:B------:R-:W-:-:S07]  /*4010*/  MOV R9, 0x4030 ;  /* 0x0000403000097802 */ /* 0x000fce0000000f00 */
[----:B------:R-:W-:Y:S05]  /*4020*/  CALL.REL.NOINC `($__internal_1_$__cuda_sm20_rem_u64) ;  /* 0x0000002400207944 */ /* 0x000fea0003c00000 */
[----:B------:R-:W-:Y:S01]  /*4030*/  IMAD.MOV.U32 R14, RZ, RZ, R8 ;  /* 0x000000ffff0e7224 */ /* 0x000fe200078e0008 */
[----:B------:R-:W-:-:S07]  /*4040*/  MOV R15, R27 ;  /* 0x0000001b000f7202 */ /* 0x000fce0000000f00 */
.L_x_80:
[----:B------:R-:W-:Y:S05]  /*4050*/  BSYNC.RECONVERGENT B1 ;  /* 0x0000000000017941 */ /* 0x000fea0003800200 */
.L_x_78:
        /* <DEDUP_REMOVED lines=12> */
[----:B0-----:R-:W-:Y:S02]  /*4120*/  VIADD R10, R9, 0xffffffe ;  /* 0x0ffffffe090a7836 */ /* 0x001fe40000000000 */
[----:B------:R-:W-:-:S04]  /*4130*/  IMAD.MOV.U32 R9, RZ, RZ, RZ ;  /* 0x000000ffff097224 */ /* 0x000fc800078e00ff */
        /* <DEDUP_REMOVED lines=13> */
.L_x_82:
[----:B------:R-:W-:Y:S01]  /*4210*/  MOV R27, UR16 ;  /* 0x00000010001b7c02 */ /* 0x000fe20008000f00 */
[----:B------:R-:W-:Y:S01]  /*4220*/  IMAD.U32 R26, RZ, RZ, UR17 ;  /* 0x00000011ff1a7e24 */ /* 0x000fe2000f8e00ff */
[----:B------:R-:W-:-:S07]  /*4230*/  MOV R9, 0x4250 ;  /* 0x0000425000097802 */ /* 0x000fce0000000f00 */
[----:B------:R-:W-:Y:S05]  /*4240*/  CALL.REL.NOINC `($__internal_1_$__cuda_sm20_rem_u64) ;  /* 0x0000002000987944 */ /* 0x000fea0003c00000 */
[----:B------:R-:W-:-:S07]  /*4250*/  IMAD.MOV.U32 R9, RZ, RZ, R27 ;  /* 0x000000ffff097224 */ /* 0x000fce00078e001b */
.L_x_83:
[----:B------:R-:W-:Y:S05]  /*4260*/  BSYNC.RECONVERGENT B1 ;  /* 0x0000000000017941 */ /* 0x000fea0003800200 */
.L_x_81:
        /* <DEDUP_REMOVED lines=25> */
.L_x_85:
[----:B------:R-:W-:Y:S01]  /*4400*/  IMAD.MOV.U32 R8, RZ, RZ, R10 ;  /* 0x000000ffff087224 */ /* 0x000fe200078e000a */
[----:B------:R-:W-:Y:S01]  /*4410*/  MOV R27, UR16 ;  /* 0x00000010001b7c02 */ /* 0x000fe20008000f00 */
[----:B------:R-:W-:Y:S01]  /*4420*/  IMAD.U32 R26, RZ, RZ, UR17 ;  /* 0x00000011ff1a7e24 */ /* 0x000fe2000f8e00ff */
[----:B------:R-:W-:-:S07]  /*4430*/  MOV R9, 0x4450 ;  /* 0x0000445000097802 */ /* 0x000fce0000000f00 */
[----:B------:R-:W-:Y:S05]  /*4440*/  CALL.REL.NOINC `($__internal_1_$__cuda_sm20_rem_u64) ;  /* 0x0000002000187944 */ /* 0x000fea0003c00000 */
[----:B------:R-:W-:-:S07]  /*4450*/  IMAD.MOV.U32 R9, RZ, RZ, R27 ;  /* 0x000000ffff097224 */ /* 0x000fce00078e001b */
.L_x_86:
[----:B------:R-:W-:Y:S05]  /*4460*/  BSYNC.RECONVERGENT B1 ;  /* 0x0000000000017941 */ /* 0x000fea0003800200 */
.L_x_84:
        /* <DEDUP_REMOVED lines=25> */
.L_x_88:
[----:B------:R-:W-:Y:S01]  /*4600*/  IMAD.MOV.U32 R8, RZ, RZ, R16 ;  /* 0x000000ffff087224 */ /* 0x000fe200078e0010 */
[----:B------:R-:W-:Y:S01]  /*4610*/  MOV R27, UR16 ;  /* 0x00000010001b7c02 */ /* 0x000fe20008000f00 */
[----:B------:R-:W-:Y:S01]  /*4620*/  IMAD.U32 R26, RZ, RZ, UR17 ;  /* 0x00000011ff1a7e24 */ /* 0x000fe2000f8e00ff */
[----:B------:R-:W-:-:S07]  /*4630*/  MOV R9, 0x4650 ;  /* 0x0000465000097802 */ /* 0x000fce0000000f00 */
[----:B------:R-:W-:Y:S05]  /*4640*/  CALL.REL.NOINC `($__internal_1_$__cuda_sm20_rem_u64) ;  /* 0x0000001c00987944 */ /* 0x000fea0003c00000 */
[----:B------:R-:W-:Y:S01]  /*4650*/  IMAD.MOV.U32 R16, RZ, RZ, R8 ;  /* 0x000000ffff107224 */ /* 0x000fe200078e0008 */
[----:B------:R-:W-:-:S07]  /*4660*/  MOV R17, R27 ;  /* 0x0000001b00117202 */ /* 0x000fce0000000f00 */
.L_x_89:
[----:B------:R-:W-:Y:S05]  /*4670*/  BSYNC.RECONVERGENT B1 ;  /* 0x0000000000017941 */ /* 0x000fea0003800200 */
.L_x_87:
[----:B------:R-:W-:-:S05]  /*4680*/  IADD3 R10, P0, PT, R12, R18, RZ ;  /* 0x000000120c0a7210 */ /* 0x000fca0007f1e0ff */
[----:B------:R-:W-:-:S06]  /*4690*/  IMAD.X R11, R13, 0x1, R19, P0 ;  /* 0x000000010d0b7824 */ /* 0x000fcc00000e0613 */
        /* <DEDUP_REMOVED lines=27> */
.L_x_91:
[----:B------:R-:W-:Y:S01]  /*4850*/  MOV R27, UR16 ;  /* 0x00000010001b7c02 */ /* 0x000fe20008000f00 */
[----:B------:R-:W-:Y:S01]  /*4860*/  IMAD.U32 R26, RZ, RZ, UR17 ;  /* 0x00000011ff1a7e24 */ /* 0x000fe2000f8e00ff */
[----:B------:R-:W-:-:S07]  /*4870*/  MOV R9, 0x4890 ;  /* 0x0000489000097802 */ /* 0x000fce0000000f00 */
[----:B------:R-:W-:Y:S05]  /*4880*/  CALL.REL.NOINC `($__internal_1_$__cuda_sm20_rem_u64) ;  /* 0x0000001c00087944 */ /* 0x000fea0003c00000 */
[----:B------:R-:W-:Y:S01]  /*4890*/  IMAD.MOV.U32 R14, RZ, RZ, R8 ;  /* 0x000000ffff0e7224 */ /* 0x000fe200078e0008 */
[----:B------:R-:W-:-:S07]  /*48a0*/  MOV R15, R27 ;  /* 0x0000001b000f7202 */ /* 0x000fce0000000f00 */
.L_x_92:
[----:B------:R-:W-:Y:S05]  /*48b0*/  BSYNC.RECONVERGENT B1 ;  /* 0x0000000000017941 */ /* 0x000fea0003800200 */
.L_x_90:
        /* <DEDUP_REMOVED lines=29> */
.L_x_94:
[----:B------:R-:W-:Y:S01]  /*4a90*/  MOV R27, UR16 ;  /* 0x00000010001b7c02 */ /* 0x000fe20008000f00 */
[----:B------:R-:W-:Y:S01]  /*4aa0*/  IMAD.U32 R26, RZ, RZ, UR17 ;  /* 0x00000011ff1a7e24 */ /* 0x000fe2000f8e00ff */
[----:B------:R-:W-:-:S07]  /*4ab0*/  MOV R9, 0x4ad0 ;  /* 0x00004ad000097802 */ /* 0x000fce0000000f00 */
[----:B------:R-:W-:Y:S05]  /*4ac0*/  CALL.REL.NOINC `($__internal_1_$__cuda_sm20_rem_u64) ;  /* 0x0000001800787944 */ /* 0x000fea0003c00000 */
[----:B------:R-:W-:-:S07]  /*4ad0*/  IMAD.MOV.U32 R9, RZ, RZ, R27 ;  /* 0x000000ffff097224 */ /* 0x000fce00078e001b */
.L_x_95:
[----:B------:R-:W-:Y:S05]  /*4ae0*/  BSYNC.RECONVERGENT B1 ;  /* 0x0000000000017941 */ /* 0x000fea0003800200 */
.L_x_93:
        /* <DEDUP_REMOVED lines=25> */
.L_x_97:
[----:B------:R-:W-:Y:S01]  /*4c80*/  IMAD.MOV.U32 R8, RZ, RZ, R10 ;  /* 0x000000ffff087224 */ /* 0x000fe200078e000a */
[----:B------:R-:W-:Y:S01]  /*4c90*/  MOV R27, UR16 ;  /* 0x00000010001b7c02 */ /* 0x000fe20008000f00 */
[----:B------:R-:W-:Y:S01]  /*4ca0*/  IMAD.U32 R26, RZ, RZ, UR17 ;  /* 0x00000011ff1a7e24 */ /* 0x000fe2000f8e00ff */
[----:B------:R-:W-:-:S07]  /*4cb0*/  MOV R9, 0x4cd0 ;  /* 0x00004cd000097802 */ /* 0x000fce0000000f00 */
[----:B------:R-:W-:Y:S05]  /*4cc0*/  CALL.REL.NOINC `($__internal_1_$__cuda_sm20_rem_u64) ;  /* 0x0000001400f87944 */ /* 0x000fea0003c00000 */
[----:B------:R-:W-:-:S07]  /*4cd0*/  IMAD.MOV.U32 R9, RZ, RZ, R27 ;  /* 0x000000ffff097224 */ /* 0x000fce00078e001b */
.L_x_98:
[----:B------:R-:W-:Y:S05]  /*4ce0*/  BSYNC.RECONVERGENT B1 ;  /* 0x0000000000017941 */ /* 0x000fea0003800200 */
.L_x_96:
        /* <DEDUP_REMOVED lines=25> */
.L_x_100:
[----:B------:R-:W-:Y:S01]  /*4e80*/  IMAD.MOV.U32 R8, RZ, RZ, R26 ;  /* 0x000000ffff087224 */ /* 0x000fe200078e001a */
[----:B------:R-:W-:Y:S01]  /*4e90*/  MOV R27, UR16 ;  /* 0x00000010001b7c02 */ /* 0x000fe20008000f00 */
[----:B------:R-:W-:Y:S01]  /*4ea0*/  IMAD.U32 R26, RZ, RZ, UR17 ;  /* 0x00000011ff1a7e24 */ /* 0x000fe2000f8e00ff */
[----:B------:R-:W-:-:S07]  /*4eb0*/  MOV R9, 0x4ed0 ;  /* 0x00004ed000097802 */ /* 0x000fce0000000f00 */
[----:B------:R-:W-:Y:S05]  /*4ec0*/  CALL.REL.NOINC `($__internal_1_$__cuda_sm20_rem_u64) ;  /* 0x0000001400787944 */ /* 0x000fea0003c00000 */
[----:B------:R-:W-:-:S07]  /*4ed0*/  IMAD.MOV.U32 R26, RZ, RZ, R8 ;  /* 0x000000ffff1a7224 */ /* 0x000fce00078e0008 */
.L_x_101:
[----:B------:R-:W-:Y:S05]  /*4ee0*/  BSYNC.RECONVERGENT B1 ;  /* 0x0000000000017941 */ /* 0x000fea0003800200 */
.L_x_99:
[----:B------:R-:W-:Y:S01]  /*4ef0*/  LEA R3, R2, R7, 0x3 ;  /* 0x0000000702037211 */ /* 0x000fe200078e18ff */
[----:B------:R-:W-:Y:S01]  /*4f00*/  STS.64 [R7], R26 ;  /* 0x0000001a07007388 */ /* 0x000fe20000000a00 */
[----:B------:R-:W-:Y:S03]  /*4f10*/  BSSY.RECONVERGENT B1, `(.L_x_102) ;  /* 0x0000021000017945 */ /* 0x000fe60003800200 */
[----:B------:R-:W0:Y:S02]  /*4f20*/  LDS.64 R10, [R3] ;  /* 0x00000000030a7984 */ /* 0x000e240000000a00 */
        /* <DEDUP_REMOVED lines=25> */
.L_x_103:
[----:B------:R-:W-:Y:S01]  /*50c0*/  MOV R27, UR16 ;  /* 0x00000010001b7c02 */ /* 0x000fe20008000f00 */
[----:B------:R-:W-:Y:S01]  /*50d0*/  IMAD.U32 R26, RZ, RZ, UR17 ;  /* 0x00000011ff1a7e24 */ /* 0x000fe2000f8e00ff */
[----:B------:R-:W-:-:S07]  /*50e0*/  MOV R9, 0x5100 ;  /* 0x0000510000097802 */ /* 0x000fce0000000f00 */
[----:B------:R-:W-:Y:S05]  /*50f0*/  CALL.REL.NOINC `($__internal_1_$__cuda_sm20_rem_u64) ;  /* 0x0000001000ec7944 */ /* 0x000fea0003c00000 */
[----:B------:R-:W-:Y:S01]  /*5100*/  IMAD.MOV.U32 R14, RZ, RZ, R8 ;  /* 0x000000ffff0e7224 */ /* 0x000fe200078e0008 */
[----:B------:R-:W-:-:S07]  /*5110*/  MOV R15, R27 ;  /* 0x0000001b000f7202 */ /* 0x000fce0000000f00 */
.L_x_104:
[----:B------:R-:W-:Y:S05]  /*5120*/  BSYNC.RECONVERGENT B1 ;  /* 0x0000000000017941 */ /* 0x000fea0003800200 */
.L_x_102:
        /* <DEDUP_REMOVED lines=27> */
.L_x_106:
[----:B------:R-:W-:Y:S01]  /*52e0*/  MOV R27, UR16 ;  /* 0x00000010001b7c02 */ /* 0x000fe20008000f00 */
[----:B------:R-:W-:Y:S01]  /*52f0*/  IMAD.U32 R26, RZ, RZ, UR17 ;  /* 0x00000011ff1a7e24 */ /* 0x000fe2000f8e00ff */
[----:B------:R-:W-:-:S07]  /*5300*/  MOV R9, 0x5320 ;  /* 0x0000532000097802 */ /* 0x000fce0000000f00 */
[----:B------:R-:W-:Y:S05]  /*5310*/  CALL.REL.NOINC `($__internal_1_$__cuda_sm20_rem_u64) ;  /* 0x0000001000647944 */ /* 0x000fea0003c00000 */
[----:B------:R-:W-:-:S07]  /*5320*/  IMAD.MOV.U32 R9, RZ, RZ, R27 ;  /* 0x000000ffff097224 */ /* 0x000fce00078e001b */
.L_x_107:
[----:B------:R-:W-:Y:S05]  /*5330*/  BSYNC.RECONVERGENT B1 ;  /* 0x0000000000017941 */ /* 0x000fea0003800200 */
.L_x_105:
        /* <DEDUP_REMOVED lines=25> */
.L_x_109:
[----:B------:R-:W-:Y:S01]  /*54d0*/  IMAD.MOV.U32 R8, RZ, RZ, R11 ;  /* 0x000000ffff087224 */ /* 0x000fe200078e000b */
[----:B------:R-:W-:Y:S01]  /*54e0*/  MOV R27, UR16 ;  /* 0x00000010001b7c02 */ /* 0x000fe20008000f00 */
[----:B------:R-:W-:Y:S01]  /*54f0*/  IMAD.U32 R26, RZ, RZ, UR17 ;  /* 0x00000011ff1a7e24 */ /* 0x000fe2000f8e00ff */
[----:B------:R-:W-:-:S07]  /*5500*/  MOV R9, 0x5520 ;  /* 0x0000552000097802 */ /* 0x000fce0000000f00 */
[----:B------:R-:W-:Y:S05]  /*5510*/  CALL.REL.NOINC `($__internal_1_$__cuda_sm20_rem_u64) ;  /* 0x0000000c00e47944 */ /* 0x000fea0003c00000 */
[----:B------:R-:W-:-:S07]  /*5520*/  IMAD.MOV.U32 R9, RZ, RZ, R27 ;  /* 0x000000ffff097224 */ /* 0x000fce00078e001b */
.L_x_110:
[----:B------:R-:W-:Y:S05]  /*5530*/  BSYNC.RECONVERGENT B1 ;  /* 0x0000000000017941 */ /* 0x000fea0003800200 */
.L_x_108:
        /* <DEDUP_REMOVED lines=8> */
[----:B------:R-:W-:Y:S01]  /*55c0*/  MOV R8, RZ ;  /* 0x000000ff00087202 */ /* 0x000fe20000000f00 */
[----:B------:R-:W-:Y:S01]  /*55d0*/  IMAD.MOV.U32 R17, RZ, RZ, RZ ;  /* 0x000000ffff117224 */ /* 0x000fe200078e00ff */
[----:B------:R-:W-:-:S04]  /*55e0*/  ISETP.NE.U32.AND P1, PT, RZ, UR16, PT ;  /* 0x00000010ff007c0c */ /* 0x000fc8000bf25070 */
[----:B0-----:R-:W0:Y:S02]  /*55f0*/  MUFU.RCP R10, R10 ;  /* 0x0000000a000a7308 */ /* 0x001e240000001000 */
[----:B0-----:R-:W-:-:S06]  /*5600*/  VIADD R9, R10, 0xffffffe ;  /* 0x0ffffffe0a097836 */ /* 0x001fcc0000000000 */
        /* <DEDUP_REMOVED lines=12> */
.L_x_112:
[----:B------:R-:W-:Y:S01]  /*56d0*/  IMAD.MOV.U32 R8, RZ, RZ, R11 ;  /* 0x000000ffff087224 */ /* 0x000fe200078e000b */
[----:B------:R-:W-:Y:S01]  /*56e0*/  MOV R27, UR16 ;  /* 0x00000010001b7c02 */ /* 0x000fe20008000f00 */
[----:B------:R-:W-:Y:S01]  /*56f0*/  IMAD.U32 R26, RZ, RZ, UR17 ;  /* 0x00000011ff1a7e24 */ /* 0x000fe2000f8e00ff */
[----:B------:R-:W-:-:S07]  /*5700*/  MOV R9, 0x5720 ;  /* 0x0000572000097802 */ /* 0x000fce0000000f00 */
[----:B------:R-:W-:Y:S05]  /*5710*/  CALL.REL.NOINC `($__internal_1_$__cuda_sm20_rem_u64) ;  /* 0x0000000c00647944 */ /* 0x000fea0003c00000 */
[----:B------:R-:W-:Y:S01]  /*5720*/  IMAD.MOV.U32 R16, RZ, RZ, R8 ;  /* 0x000000ffff107224 */ /* 0x000fe200078e0008 */
[----:B------:R-:W-:-:S07]  /*5730*/  MOV R17, R27 ;  /* 0x0000001b00117202 */ /* 0x000fce0000000f00 */
.L_x_113:
[----:B------:R-:W-:Y:S05]  /*5740*/  BSYNC.RECONVERGENT B1 ;  /* 0x0000000000017941 */ /* 0x000fea0003800200 */
.L_x_111:
[----:B------:R-:W-:-:S06]  /*5750*/  IMAD.WIDE.U32 R10, R6, 0x8, R18 ;  /* 0x00000008060a7825 */ /* 0x000fcc00078e0012 */
        /* <DEDUP_REMOVED lines=27> */
.L_x_115:
[----:B------:R-:W-:Y:S01]  /*5910*/  IMAD.U32 R27, RZ, RZ, UR16 ;  /* 0x00000010ff1b7e24 */ /* 0x000fe2000f8e00ff */
[----:B------:R-:W-:Y:S02]  /*5920*/  MOV R26, UR17 ;  /* 0x00000011001a7c02 */ /* 0x000fe40008000f00 */
[----:B------:R-:W-:-:S07]  /*5930*/  MOV R9, 0x5950 ;  /* 0x0000595000097802 */ /* 0x000fce0000000f00 */
[----:B------:R-:W-:Y:S05]  /*5940*/  CALL.REL.NOINC `($__internal_1_$__cuda_sm20_rem_u64) ;  /* 0x0000000800d87944 */ /* 0x000fea0003c00000 */
[----:B------:R-:W-:Y:S02]  /*5950*/  IMAD.MOV.U32 R14, RZ, RZ, R8 ;  /* 0x000000ffff0e7224 */ /* 0x000fe400078e0008 */
[----:B------:R-:W-:-:S07]  /*5960*/  IMAD.MOV.U32 R15, RZ, RZ, R27 ;  /* 0x000000ffff0f7224 */ /* 0x000fce00078e001b */
.L_x_116:
[----:B------:R-:W-:Y:S05]  /*5970*/  BSYNC.RECONVERGENT B1 ;  /* 0x0000000000017941 */ /* 0x000fea0003800200 */
.L_x_114:
[--C-:B------:R-:W-:Y:S01]  /*5980*/  SHF.R.U32.HI R9, RZ, 0x12, R11.reuse ;  /* 0x00000012ff097819 */ /* 0x100fe2000001160b */
[----:B------:R-:W-:Y:S01]  /*5990*/  BSSY.RECONVERGENT B1, `(.L_x_117) ;  /* 0x0000021000017945 */ /* 0x000fe20003800200 */
[----:B------:R-:W-:-:S03]  /*59a0*/  SHF.R.U64 R11, R10, 0x12, R11 ;  /* 0x000000120a0b7819 */ /* 0x000fc6000000120b */
[-C--:B------:R-:W-:Y:S02]  /*59b0*/  IMAD R10, R9, R16.reuse, RZ ;  /* 0x00000010090a7224 */ /* 0x080fe400078e02ff */
[----:B------:R-:W-:-:S04]  /*59c0*/  IMAD.WIDE.U32 R8, R11, R16, RZ ;  /* 0x000000100b087225 */ /* 0x000fc800078e00ff */
[----:B------:R-:W-:-:S05]  /*59d0*/  IMAD R11, R17, R11, R10 ;  /* 0x0000000b110b7224 */ /* 0x000fca00078e020a */
        /* <DEDUP_REMOVED lines=21> */
[----:B------:R-:W-:Y:S01]  /*5b30*/  @!P1 LOP3.LUT R8, RZ, UR16, RZ, 0x33, !PT ;  /* 0x00000010ff089c12 */ /* 0x000fe2000f8e33ff */
[----:B------:R-:W-:Y:S06]  /*5b40*/  BRA `(.L_x_119) ;  /* 0x0000000000147947 */ /* 0x000fec0003800000 */
.L_x_118:
[----:B------:R-:W-:Y:S01]  /*5b50*/  IMAD.U32 R27, RZ, RZ, UR16 ;  /* 0x00000010ff1b7e24 */ /* 0x000fe2000f8e00ff */
[----:B------:R-:W-:Y:S02]  /*5b60*/  MOV R26, UR17 ;  /* 0x00000011001a7c02 */ /* 0x000fe40008000f00 */
[----:B------:R-:W-:-:S07]  /*5b70*/  MOV R9, 0x5b90 ;  /* 0x00005b9000097802 */ /* 0x000fce0000000f00 */
[----:B------:R-:W-:Y:S05]  /*5b80*/  CALL.REL.NOINC `($__internal_1_$__cuda_sm20_rem_u64) ;  /* 0x0000000800487944 */ /* 0x000fea0003c00000 */
[----:B------:R-:W-:-:S07]  /*5b90*/  IMAD.MOV.U32 R9, RZ, RZ, R27 ;  /* 0x000000ffff097224 */ /* 0x000fce00078e001b */
.L_x_119:
[----:B------:R-:W-:Y:S05]  /*5ba0*/  BSYNC.RECONVERGENT B1 ;  /* 0x0000000000017941 */ /* 0x000fea0003800200 */
.L_x_117:
[C---:B------:R-:W-:Y:S01]  /*5bb0*/  SHF.L.U64.HI R28, R8.reuse, 0x12, R9 ;  /* 0x00000012081c7819 */ /* 0x040fe20000010209 */
[----:B------:R-:W-:Y:S01]  /*5bc0*/  BSSY.RECONVERGENT B1, `(.L_x_120) ;  /* 0x000001e000017945 */ /* 0x000fe20003800200 */
[----:B------:R-:W-:Y:S02]  /*5bd0*/  IMAD.SHL.U32 R11, R8, 0x40000, RZ ;  /* 0x00040000080b7824 */ /* 0x000fe400078e00ff */
        /* <DEDUP_REMOVED lines=22> */
.L_x_121:
[----:B------:R-:W-:Y:S01]  /*5d40*/  IMAD.MOV.U32 R8, RZ, RZ, R11 ;  /* 0x000000ffff087224 */ /* 0x000fe200078e000b */
[----:B------:R-:W-:Y:S01]  /*5d50*/  MOV R26, UR17 ;  /* 0x00000011001a7c02 */ /* 0x000fe20008000f00 */
[----:B------:R-:W-:Y:S01]  /*5d60*/  IMAD.U32 R27, RZ, RZ, UR16 ;  /* 0x00000010ff1b7e24 */ /* 0x000fe2000f8e00ff */
[----:B------:R-:W-:-:S07]  /*5d70*/  MOV R9, 0x5d90 ;  /* 0x00005d9000097802 */ /* 0x000fce0000000f00 */
[----:B------:R-:W-:Y:S05]  /*5d80*/  CALL.REL.NOINC `($__internal_1_$__cuda_sm20_rem_u64) ;  /* 0x0000000400c87944 */ /* 0x000fea0003c00000 */
[----:B------:R-:W-:-:S07]  /*5d90*/  IMAD.MOV.U32 R9, RZ, RZ, R27 ;  /* 0x000000ffff097224 */ /* 0x000fce00078e001b */
.L_x_122:
[----:B------:R-:W-:Y:S05]  /*5da0*/  BSYNC.RECONVERGENT B1 ;  /* 0x0000000000017941 */ /* 0x000fea0003800200 */
.L_x_120:
        /* <DEDUP_REMOVED lines=14> */
[----:B------:R-:W-:Y:S01]  /*5e90*/  IMAD.HI.U32 R8, R9, R15, R8 ;  /* 0x0000000f09087227 */ /* 0x000fe200078e0008 */
[----:B------:R-:W-:-:S05]  /*5ea0*/  MOV R9, RZ ;  /* 0x000000ff00097202 */ /* 0x000fca0000000f00 */
        /* <DEDUP_REMOVED lines=9> */
.L_x_124:
[----:B------:R-:W-:Y:S01]  /*5f40*/  IMAD.MOV.U32 R8, RZ, RZ, R11 ;  /* 0x000000ffff087224 */ /* 0x000fe200078e000b */
[----:B------:R-:W-:Y:S01]  /*5f50*/  MOV R26, UR17 ;  /* 0x00000011001a7c02 */ /* 0x000fe20008000f00 */
[----:B------:R-:W-:Y:S01]  /*5f60*/  IMAD.U32 R27, RZ, RZ, UR16 ;  /* 0x00000010ff1b7e24 */ /* 0x000fe2000f8e00ff */
[----:B------:R-:W-:-:S07]  /*5f70*/  MOV R9, 0x5f90 ;  /* 0x00005f9000097802 */ /* 0x000fce0000000f00 */
[----:B------:R-:W-:Y:S05]  /*5f80*/  CALL.REL.NOINC `($__internal_1_$__cuda_sm20_rem_u64) ;  /* 0x0000000400487944 */ /* 0x000fea0003c00000 */
[----:B------:R-:W-:-:S07]  /*5f90*/  IMAD.MOV.U32 R9, RZ, RZ, R27 ;  /* 0x000000ffff097224 */ /* 0x000fce00078e001b */
.L_x_125:
[----:B------:R-:W-:Y:S05]  /*5fa0*/  BSYNC.RECONVERGENT B1 ;  /* 0x0000000000017941 */ /* 0x000fea0003800200 */
.L_x_123:
[----:B------:R0:W-:Y:S01]  /*5fb0*/  STS.64 [R3], R8 ;  /* 0x0000000803007388 */ /* 0x0001e20000000a00 */
[C---:B------:R-:W-:Y:S01]  /*5fc0*/  IMAD R4, R2.reuse, 0x2, R4 ;  /* 0x0000000202047824 */ /* 0x040fe200078e0204 */
[C---:B------:R-:W-:Y:S01]  /*5fd0*/  LEA R7, R2.reuse, R7, 0x4 ;  /* 0x0000000702077211 */ /* 0x040fe200078e20ff */
[----:B------:R-:W-:-:S03]  /*5fe0*/  IMAD.WIDE.U32 R18, R2, 0x10, R18 ;  /* 0x0000001002127825 */ /* 0x000fc600078e0012 */
[----:B------:R-:W-:-:S13]  /*5ff0*/  ISETP.GE.U32.AND P0, PT, R4, 0x1000, PT ;  /* 0x000010000400780c */ /* 0x000fda0003f06070 */
[----:B0-----:R-:W-:Y:S05]  /*6000*/  @!P0 BRA `(.L_x_126) ;  /* 0xffffffdc008c8947 */ /* 0x001fea000383ffff */
[----:B------:R-:W-:Y:S05]  /*6010*/  BSYNC.RECONVERGENT B0 ;  /* 0x0000000000007941 */ /* 0x000fea0003800200 */
.L_x_77:
[----:B------:R-:W-:Y:S01]  /*6020*/  BAR.SYNC.DEFER_BLOCKING 0x0 ;  /* 0x0000000000007b1d */ /* 0x000fe20000010000 */
[----:B------:R-:W-:-:S05]  /*6030*/  ISETP.NE.AND P0, PT, R5, 0x2, PT ;  /* 0x000000020500780c */ /* 0x000fca0003f05270 */
[----:B------:R-:W-:Y:S08]  /*6040*/  BSSY.RECONVERGENT B0, `(.L_x_127) ;  /* 0x0000011000007945 */ /* 0x000ff00003800200 */
[----:B------:R-:W-:Y:S05]  /*6050*/  @!P0 BRA `(.L_x_128) ;  /* 0x00000000003c8947 */ /* 0x000fea0003800000 */
[----:B------:R-:W0:Y:S01]  /*6060*/  S2R R6, SR_CgaCtaId ;  /* 0x0000000000067919 */ /* 0x000e220000008800 */
[----:B------:R-:W1:Y:S01]  /*6070*/  LDC.64 R10, c[0x0][0x380] ;  /* 0x0000e000ff0a7b82 */ /* 0x000e620000000a00 */
[----:B------:R-:W-:Y:S01]  /*6080*/  MOV R3, 0x400 ;  /* 0x0000040000037802 */ /* 0x000fe20000000f00 */
[----:B------:R-:W-:-:S03]  /*6090*/  IMAD.MOV.U32 R4, RZ, RZ, RZ ;  /* 0x000000ffff047224 */ /* 0x000fc600078e00ff */
[----:B0-----:R-:W-:-:S07]  /*60a0*/  LEA R13, R6, R3, 0x18 ;  /* 0x00000003060d7211 */ /* 0x001fce00078ec0ff */
.L_x_129:
[C---:B0-----:R-:W-:Y:S01]  /*60b0*/  IMAD R6, R0.reuse, 0x8, R13 ;  /* 0x0000000800067824 */ /* 0x041fe200078e020d */
[----:B------:R-:W-:Y:S01]  /*60c0*/  IADD3 R9, PT, PT, R0, UR12, RZ ;  /* 0x0000000c00097c10 */ /* 0x000fe2000fffe0ff */
[----:B------:R-:W-:Y:S02]  /*60d0*/  VIADD R4, R4, 0x1 ;  /* 0x0000000104047836 */ /* 0x000fe40000000000 */
[----:B------:R-:W-:Y:S02]  /*60e0*/  IMAD.IADD R0, R2, 0x1, R0 ;  /* 0x0000000102007824 */ /* 0x000fe400078e0200 */
[----:B------:R-:W0:Y:S01]  /*60f0*/  LDS.64 R6, [R6] ;  /* 0x0000000006067984 */ /* 0x000e220000000a00 */
[----:B-1----:R-:W-:Y:S01]  /*6100*/  IMAD.WIDE.U32 R8, R9, 0x8, R10 ;  /* 0x0000000809087825 */ /* 0x002fe200078e000a */
[----:B------:R-:W-:-:S04]  /*6110*/  LOP3.LUT R3, R5, R4, RZ, 0x3c, !PT ;  /* 0x0000000405037212 */ /* 0x000fc800078e3cff */
[----:B------:R-:W-:Y:S01]  /*6120*/  ISETP.NE.AND P0, PT, R3, 0x2, PT ;  /* 0x000000020300780c */ /* 0x000fe20003f05270 */
[----:B0-----:R0:W-:-:S12]  /*6130*/  STG.E.64 desc[UR10][R8.64], R6 ;  /* 0x0000000608007986 */ /* 0x0011d8000c101b0a */
[----:B------:R-:W-:Y:S05]  /*6140*/  @P0 BRA `(.L_x_129) ;  /* 0xfffffffc00d80947 */ /* 0x000fea000383ffff */
.L_x_128:
[----:B------:R-:W-:Y:S05]  /*6150*/  BSYNC.RECONVERGENT B0 ;  /* 0x0000000000007941 */ /* 0x000fea0003800200 */
.L_x_127:
[----:B------:R-:W1:Y:S01]  /*6160*/  S2UR UR5, SR_CgaCtaId ;  /* 0x00000000000579c3 */ /* 0x000e620000008800 */
[----:B------:R-:W-:Y:S01]  /*6170*/  UMOV UR4, 0x400 ;  /* 0x0000040000047882 */ /* 0x000fe20000000000 */
[----:B------:R-:W-:-:S05]  /*6180*/  IADD3 R3, PT, PT, R0, UR12, RZ ;  /* 0x0000000c00037c10 */ /* 0x000fca000fffe0ff */
[----:B------:R-:W-:Y:S01]  /*6190*/  IMAD.IADD R23, R3, 0x1, R2 ;  /* 0x0000000103177824 */ /* 0x000fe200078e0202 */
[----:B------:R-:W2:Y:S01]  /*61a0*/  LDC.64 R4, c[0x0][0x380] ;  /* 0x0000e000ff047b82 */ /* 0x000ea20000000a00 */
[C-C-:B------:R-:W-:Y:S02]  /*61b0*/  IMAD R25, R2.reuse, 0x2, R3.reuse ;  /* 0x0000000202197824 */ /* 0x140fe400078e0203 */
[----:B------:R-:W-:Y:S01]  /*61c0*/  IMAD R27, R2, 0x3, R3 ;  /* 0x00000003021b7824 */ /* 0x000fe200078e0203 */
[----:B-1----:R-:W-:-:S06]  /*61d0*/  ULEA UR4, UR5, UR4, 0x18 ;  /* 0x0000000405047291 */ /* 0x002fcc000f8ec0ff */
[----:B------:R-:W-:-:S07]  /*61e0*/  LEA R29, R0, UR4, 0x3 ;  /* 0x00000004001d7c11 */ /* 0x000fce000f8e18ff */
.L_x_130:
[----:B------:R-:W1:Y:S01]  /*61f0*/  LDC R22, c[0x0][0x360] ;  /* 0x0000d800ff167b82 */ /* 0x000e620000000800 */
[----:B---3--:R-:W-:Y:S01]  /*6200*/  IMAD R14, R2, 0x10, R29 ;  /* 0x00000010020e7824 */ /* 0x008fe200078e021d */
[----:B0-----:R0:W3:Y:S01]  /*6210*/  LDS.64 R6, [R29] ;  /* 0x000000001d067984 */ /* 0x0010e20000000a00 */
[----:B--2---:R-:W-:-:S04]  /*6220*/  IMAD.WIDE.U32 R10, R3, 0x8, R4 ;  /* 0x00000008030a7825 */ /* 0x004fc800078e0004 */
[----:B------:R-:W-:Y:S01]  /*6230*/  LDS.64 R14, [R14] ;  /* 0x000000000e0e7984 */ /* 0x000fe20000000a00 */
[----:B------:R-:W-:-:S04]  /*6240*/  IMAD.WIDE.U32 R12, R23, 0x8, R4 ;  /* 0x00000008170c7825 */ /* 0x000fc800078e0004 */
[----:B------:R-:W-:-:S04]  /*6250*/  IMAD.WIDE.U32 R16, R25, 0x8, R4 ;  /* 0x0000000819107825 */ /* 0x000fc800078e0004 */
[----:B------:R-:W-:Y:S01]  /*6260*/  IMAD.WIDE.U32 R20, R27, 0x8, R4 ;  /* 0x000000081b147825 */ /* 0x000fe200078e0004 */
[----:B-1----:R-:W-:-:S03]  /*6270*/  LEA R8, R22, R29, 0x3 ;  /* 0x0000001d16087211 */ /* 0x002fc600078e18ff */
[C---:B------:R-:W-:Y:S01]  /*6280*/  IMAD R18, R22.reuse, 0x18, R29 ;  /* 0x0000001816127824 */ /* 0x040fe200078e021d */
[C---:B------:R-:W-:Y:S01]  /*6290*/  LEA R23, R22.reuse, R23, 0x2 ;  /* 0x0000001716177211 */ /* 0x040fe200078e10ff */
[C---:B------:R-:W-:Y:S01]  /*62a0*/  IMAD R0, R22.reuse, 0x4, R0 ;  /* 0x0000000416007824 */ /* 0x040fe200078e0200 */
[C---:B------:R-:W-:Y:S01]  /*62b0*/  LEA R3, R22.reuse, R3, 0x2 ;  /* 0x0000000316037211 */ /* 0x040fe200078e10ff */
[C---:B------:R-:W-:Y:S01]  /*62c0*/  IMAD R25, R22.reuse, 0x4, R25 ;  /* 0x0000000416197824 */ /* 0x040fe200078e0219 */
[----:B------:R-:W1:Y:S01]  /*62d0*/  LDS.64 R8, [R8] ;  /* 0x0000000008087984 */ /* 0x000e620000000a00 */
[----:B------:R-:W-:Y:S01]  /*62e0*/  IMAD R27, R22, 0x4, R27 ;  /* 0x00000004161b7824 */ /* 0x000fe200078e021b */
[----:B------:R-:W-:Y:S01]  /*62f0*/  ISETP.GE.U32.AND P0, PT, R0, 0x1000, PT ;  /* 0x000010000000780c */ /* 0x000fe20003f06070 */
[----:B0-----:R-:W-:Y:S01]  /*6300*/  IMAD R29, R22, 0x20, R29 ;  /* 0x00000020161d7824 */ /* 0x001fe200078e021d */
[----:B------:R-:W0:Y:S04]  /*6310*/  LDS.64 R18, [R18] ;  /* 0x0000000012127984 */ /* 0x000e280000000a00 */
[----:B---3--:R3:W-:Y:S04]  /*6320*/  STG.E.64 desc[UR10][R10.64], R6 ;  /* 0x000000060a007986 */ /* 0x0087e8000c101b0a */
[----:B-1----:R3:W-:Y:S04]  /*6330*/  STG.E.64 desc[UR10][R12.64], R8 ;  /* 0x000000080c007986 */ /* 0x0027e8000c101b0a */
[----:B------:R3:W-:Y:S04]  /*6340*/  STG.E.64 desc[UR10][R16.64], R14 ;  /* 0x0000000e10007986 */ /* 0x0007e8000c101b0a */
[----:B0-----:R3:W-:Y:S01]  /*6350*/  STG.E.64 desc[UR10][R20.64], R18 ;  /* 0x0000001214007986 */ /* 0x0017e2000c101b0a */
[----:B------:R-:W-:Y:S05]  /*6360*/  @!P0 BRA `(.L_x_130) ;  /* 0xfffffffc00a08947 */ /* 0x000fea000383ffff */
[----:B------:R-:W-:Y:S05]  /*6370*/  EXIT ;  /* 0x000000000000794d */ /* 0x000fea0003800000 */
        .weak           $__internal_0_$__cuda_sm20_div_u16
        .type           $__internal_0_$__cuda_sm20_div_u16,@function
        .size           $__internal_0_$__cuda_sm20_div_u16,($__internal_1_$__cuda_sm20_rem_u64 - $__internal_0_$__cuda_sm20_div_u16)
$__internal_0_$__cuda_sm20_div_u16:
[----:B------:R-:W0:Y:S01]  /*6380*/  I2F.U16 R5, R4 ;  /* 0x0000000400057306 */ /* 0x000e220000101000 */
[----:B------:R-:W-:Y:S01]  /*6390*/  IMAD.MOV.U32 R6, RZ, RZ, 0x4b800000 ;  /* 0x4b800000ff067424 */ /* 0x000fe200078e00ff */
[----:B------:R-:W-:Y:S02]  /*63a0*/  I2FP.F32.U32.RZ R8, R8 ;  /* 0x0000000800087245 */ /* 0x000fe4000020d000 */
[C---:B0-----:R-:W-:Y:S02]  /*63b0*/  FSETP.GEU.AND P1, PT, |R5|.reuse, 1.175494350822287508e-38, PT ;  /* 0x008000000500780b */ /* 0x041fe40003f2e200 */
[----:B------:R-:W-:Y:S02]  /*63c0*/  FSETP.GT.AND P0, PT, |R5|, 8.50705917302346158658e+37, PT ;  /* 0x7e8000000500780b */ /* 0x000fe40003f04200 */
[----:B------:R-:W-:-:S04]  /*63d0*/  FSEL R6, R6, 1, !P1 ;  /* 0x3f80000006067808 */ /* 0x000fc80004800000 */
[----:B------:R-:W-:Y:S02]  /*63e0*/  FSEL R6, R6, 0.25, !P0 ;  /* 0x3e80000006067808 */ /* 0x000fe40004000000 */
[----:B------:R-:W-:Y:S01]  /*63f0*/  ISETP.NE.U32.AND P0, PT, R4, RZ, PT ;  /* 0x000000ff0400720c */ /* 0x000fe20003f05070 */
[----:B------:R-:W-:Y:S02]  /*6400*/  IMAD.MOV.U32 R4, RZ, RZ, R9 ;  /* 0x000000ffff047224 */ /* 0x000fe400078e0009 */
[----:B------:R-:W-:-:S06]  /*6410*/  FMUL R7, R5, R6 ;  /* 0x0000000605077220 */ /* 0x000fcc0000400000 */
[----:B------:R-:W0:Y:S02]  /*6420*/  MUFU.RCP R7, R7 ;  /* 0x0000000700077308 */ /* 0x000e240000001000 */
[----:B0-----:R-:W-:-:S05]  /*6430*/  FMUL R6, R6, R7 ;  /* 0x0000000706067220 */ /* 0x001fca0000400000 */
[----:B------:R-:W-:-:S05]  /*6440*/  IADD3 R5, PT, PT, R6, 0x2, RZ ;  /* 0x0000000206057810 */ /* 0x000fca0007ffe0ff */
[----:B------:R-:W-:Y:S01]  /*6450*/  FMUL.RZ R8, R8, R5 ;  /* 0x0000000508087220 */ /* 0x000fe2000040c000 */
[----:B------:R-:W-:-:S05]  /*6460*/  HFMA2 R5, -RZ, RZ, 0, 0 ;  /* 0x00000000ff057431 */ /* 0x000fca00000001ff */
[----:B------:R-:W0:Y:S02]  /*6470*/  F2I.U32.TRUNC.NTZ R8, R8 ;  /* 0x0000000800087305 */ /* 0x000e24000020f000 */
[----:B0-----:R-:W-:Y:S01]  /*6480*/  LOP3.LUT R6, R8, 0xffff, RZ, 0xc0, !PT ;  /* 0x0000ffff08067812 */ /* 0x001fe200078ec0ff */
[----:B------:R-:W-:Y:S01]  /*6490*/  @!P0 IMAD.MOV.U32 R6, RZ, RZ, -0x1 ;  /* 0xffffffffff068424 */ /* 0x000fe200078e00ff */
[----:B------:R-:W-:Y:S06]  /*64a0*/  RET.REL.NODEC R4 `(ntt_inverse_batched) ;  /* 0xffffff9804d47950 */ /* 0x000fec0003c3ffff */
        .weak           $__internal_1_$__cuda_sm20_rem_u64
        .type           $__internal_1_$__cuda_sm20_rem_u64,@function
        .size           $__internal_1_$__cuda_sm20_rem_u64,(.L_x_279 - $__internal_1_$__cuda_sm20_rem_u64)
$__internal_1_$__cuda_sm20_rem_u64:
[----:B------:R-:W-:Y:S02]  /*64b0*/  IMAD.MOV.U32 R30, RZ, RZ, R27 ;  /* 0x000000ffff1e7224 */ /* 0x000fe400078e001b */
[----:B------:R-:W-:-:S04]  /*64c0*/  IMAD.MOV.U32 R31, RZ, RZ, R26 ;  /* 0x000000ffff1f7224 */ /* 0x000fc800078e001a */
[----:B------:R-:W0:Y:S08]  /*64d0*/  I2F.U64.RP R29, R30 ;  /* 0x0000001e001d7312 */ /* 0x000e300000309000 */
[----:B0-----:R-:W0:Y:S02]  /*64e0*/  MUFU.RCP R29, R29 ;  /* 0x0000001d001d7308 */ /* 0x001e240000001000 */
[----:B0-----:R-:W-:-:S06]  /*64f0*/  IADD3 R29, PT, PT, R29, 0x1ffffffe, RZ ;  /* 0x1ffffffe1d1d7810 */ /* 0x001fcc0007ffe0ff */
[----:B------:R-:W0:Y:S02]  /*6500*/  F2I.U64.TRUNC R36, R29 ;  /* 0x0000001d00247311 */ /* 0x000e24000020d800 */
[----:B0-----:R-:W-:-:S04]  /*6510*/  IMAD.WIDE.U32 R30, R36, R27, RZ ;  /* 0x0000001b241e7225 */ /* 0x001fc800078e00ff */
[C---:B------:R-:W-:Y:S01]  /*6520*/  IMAD R29, R36.reuse, R26, R31 ;  /* 0x0000001a241d7224 */ /* 0x040fe200078e021f */
[----:B------:R-:W-:Y:S01]  /*6530*/  IADD3 R30, P0, PT, RZ, -R30, RZ ;  /* 0x8000001eff1e7210 */ /* 0x000fe20007f1e0ff */
[----:B------:R-:W-:Y:S02]  /*6540*/  IMAD.MOV.U32 R35, RZ, RZ, R36 ;  /* 0x000000ffff237224 */ /* 0x000fe400078e0024 */
[----:B------:R-:W-:Y:S02]  /*6550*/  IMAD R29, R37, R27, R29 ;  /* 0x0000001b251d7224 */ /* 0x000fe400078e021d */
[----:B------:R-:W-:-:S04]  /*6560*/  IMAD.HI.U32 R34, R36, R30, RZ ;  /* 0x0000001e24227227 */ /* 0x000fc800078e00ff */
[----:B------:R-:W-:-:S04]  /*6570*/  IMAD.X R29, RZ, RZ, ~R29, P0 ;  /* 0x000000ffff1d7224 */ /* 0x000fc800000e0e1d */
[----:B------:R-:W-:-:S04]  /*6580*/  IMAD.WIDE.U32 R34, P0, R36, R29, R34 ;  /* 0x0000001d24227225 */ /* 0x000fc80007800022 */
[C---:B------:R-:W-:Y:S02]  /*6590*/  IMAD R31, R37.reuse, R29, RZ ;  /* 0x0000001d251f7224 */ /* 0x040fe400078e02ff */
[----:B------:R-:W-:-:S04]  /*65a0*/  IMAD.HI.U32 R30, P1, R37, R30, R34 ;  /* 0x0000001e251e7227 */ /* 0x000fc80007820022 */
[----:B------:R-:W-:Y:S01]  /*65b0*/  IMAD.HI.U32 R29, R37, R29, RZ ;  /* 0x0000001d251d7227 */ /* 0x000fe200078e00ff */
[----:B------:R-:W-:-:S04]  /*65c0*/  IADD3 R35, P2, PT, R31, R30, RZ ;  /* 0x0000001e1f237210 */ /* 0x000fc80007f5e0ff */
[----:B------:R-:W-:Y:S01]  /*65d0*/  IADD3.X R29, PT, PT, R29, R37, RZ, P0, !PT ;  /* 0x000000251d1d7210 */ /* 0x000fe200007fe4ff */
[----:B------:R-:W-:-:S03]  /*65e0*/  IMAD.WIDE.U32 R36, R35, R27, RZ ;  /* 0x0000001b23247225 */ /* 0x000fc600078e00ff */
[----:B------:R-:W-:Y:S01]  /*65f0*/  IADD3.X R29, PT, PT, RZ, RZ, R29, P2, P1 ;  /* 0x000000ffff1d7210 */ /* 0x000fe200017e241d */
[----:B------:R-:W-:Y:S01]  /*6600*/  IMAD R30, R35, R26, R37 ;  /* 0x0000001a231e7224 */ /* 0x000fe200078e0225 */
[----:B------:R-:W-:-:S03]  /*6610*/  IADD3 R31, P0, PT, RZ, -R36, RZ ;  /* 0x80000024ff1f7210 */ /* 0x000fc60007f1e0ff */
[----:B------:R-:W-:Y:S02]  /*6620*/  IMAD R30, R29, R27, R30 ;  /* 0x0000001b1d1e7224 */ /* 0x000fe400078e021e */
[----:B------:R-:W-:-:S04]  /*6630*/  IMAD.HI.U32 R34, R35, R31, RZ ;  /* 0x0000001f23227227 */ /* 0x000fc800078e00ff */
[----:B------:R-:W-:-:S04]  /*6640*/  IMAD.X R30, RZ, RZ, ~R30, P0 ;  /* 0x000000ffff1e7224 */ /* 0x000fc800000e0e1e */
[----:B------:R-:W-:-:S04]  /*6650*/  IMAD.WIDE.U32 R34, P0, R35, R30, R34 ;  /* 0x0000001e23227225 */ /* 0x000fc80007800022 */
[C---:B------:R-:W-:Y:S02]  /*6660*/  IMAD R32, R29.reuse, R30, RZ ;  /* 0x0000001e1d207224 */ /* 0x040fe400078e02ff */
[----:B------:R-:W-:Y:S01]  /*6670*/  IMAD.HI.U32 R31, P1, R29, R31, R34 ;  /* 0x0000001f1d1f7227 */ /* 0x000fe20007820022 */
[----:B------:R-:W-:-:S03]  /*6680*/  MOV R35, RZ ;  /* 0x000000ff00237202 */ /* 0x000fc60000000f00 */
[----:B------:R-:W-:Y:S01]  /*6690*/  IMAD.HI.U32 R30, R29, R30, RZ ;  /* 0x0000001e1d1e7227 */ /* 0x000fe200078e00ff */
[----:B------:R-:W-:-:S03]  /*66a0*/  IADD3 R31, P2, PT, R32, R31, RZ ;  /* 0x0000001f201f7210 */ /* 0x000fc60007f5e0ff */
[----:B------:R-:W-:Y:S02]  /*66b0*/  IMAD.X R29, R30, 0x1, R29, P0 ;  /* 0x000000011e1d7824 */ /* 0x000fe400000e061d */
[----:B------:R-:W-:-:S03]  /*66c0*/  IMAD.HI.U32 R34, R31, R8, RZ ;  /* 0x000000081f227227 */ /* 0x000fc600078e00ff */
[----:B------:R-:W-:Y:S01]  /*66d0*/  IADD3.X R29, PT, PT, RZ, RZ, R29, P2, P1 ;  /* 0x000000ffff1d7210 */ /* 0x000fe200017e241d */
[----:B------:R-:W-:-:S04]  /*66e0*/  IMAD.WIDE.U32 R34, R31, R28, R34 ;  /* 0x0000001c1f227225 */ /* 0x000fc800078e0022 */
[C---:B------:R-:W-:Y:S02]  /*66f0*/  IMAD R30, R29.reuse, R28, RZ ;  /* 0x0000001c1d1e7224 */ /* 0x040fe400078e02ff */
[----:B------:R-:W-:-:S04]  /*6700*/  IMAD.HI.U32 R31, P0, R29, R8, R34 ;  /* 0x000000081d1f7227 */ /* 0x000fc80007800022 */
[----:B------:R-:W-:Y:S01]  /*6710*/  IMAD.HI.U32 R29, R29, R28, RZ ;  /* 0x0000001c1d1d7227 */ /* 0x000fe200078e00ff */
[----:B------:R-:W-:-:S03]  /*6720*/  IADD3 R30, P1, PT, R30, R31, RZ ;  /* 0x0000001f1e1e7210 */ /* 0x000fc60007f3e0ff */
[----:B------:R-:W-:Y:S02]  /*6730*/  IMAD.X R29, RZ, RZ, R29, P0 ;  /* 0x000000ffff1d7224 */ /* 0x000fe400000e061d */
[----:B------:R-:W-:-:S04]  /*6740*/  IMAD.WIDE.U32 R34, R30, R27, RZ ;  /* 0x0000001b1e227225 */ /* 0x000fc800078e00ff */
[----:B------:R-:W-:Y:S01]  /*6750*/  IMAD.X R29, RZ, RZ, R29, P1 ;  /* 0x000000ffff1d7224 */ /* 0x000fe200008e061d */
[----:B------:R-:W-:Y:S01]  /*6760*/  IADD3 R8, P1, PT, -R34, R8, RZ ;  /* 0x0000000822087210 */ /* 0x000fe20007f3e1ff */
[----:B------:R-:W-:-:S03]  /*6770*/  IMAD R30, R30, R26, R35 ;  /* 0x0000001a1e1e7224 */ /* 0x000fc600078e0223 */
[-C--:B------:R-:W-:Y:S01]  /*6780*/  ISETP.GE.U32.AND P0, PT, R8, R27.reuse, PT ;  /* 0x0000001b0800720c */ /* 0x080fe20003f06070 */
[----:B------:R-:W-:-:S05]  /*6790*/  IMAD R29, R29, R27, R30 ;  /* 0x0000001b1d1d7224 */ /* 0x000fca00078e021e */
[----:B------:R-:W-:Y:S02]  /*67a0*/  IADD3.X R28, PT, PT, ~R29, R28, RZ, P1, !PT ;  /* 0x0000001c1d1c7210 */ /* 0x000fe40000ffe5ff */
[----:B------:R-:W-:Y:S02]  /*67b0*/  IADD3 R30, P1, PT, -R27, R8, RZ ;  /* 0x000000081b1e7210 */ /* 0x000fe40007f3e1ff */
[----:B------:R-:W-:-:S03]  /*67c0*/  ISETP.GE.U32.AND.EX P0, PT, R28, R26, PT, P0 ;  /* 0x0000001a1c00720c */ /* 0x000fc60003f06100 */
[--C-:B------:R-:W-:Y:S01]  /*67d0*/  IMAD.X R29, R28, 0x1, ~R26.reuse, P1 ;  /* 0x000000011c1d7824 */ /* 0x100fe200008e0e1a */
[----:B------:R-:W-:Y:S02]  /*67e0*/  SEL R30, R30, R8, P0 ;  /* 0x000000081e1e7207 */ /* 0x000fe40000000000 */
[----:B------:R-:W-:Y:S02]  /*67f0*/  ISETP.NE.U32.AND P1, PT, R27, RZ, PT ;  /* 0x000000ff1b00720c */ /* 0x000fe40003f25070 */
[----:B------:R-:W-:Y:S02]  /*6800*/  SEL R29, R29, R28, P0 ;  /* 0x0000001c1d1d7207 */ /* 0x000fe40000000000 */
[----:B------:R-:W-:Y:S02]  /*6810*/  IADD3 R8, P2, PT, -R27, R30, RZ ;  /* 0x0000001e1b087210 */ /* 0x000fe40007f5e1ff */
[----:B------:R-:W-:Y:S02]  /*6820*/  ISETP.GE.U32.AND P0, PT, R30, R27, PT ;  /* 0x0000001b1e00720c */ /* 0x000fe40003f06070 */
[----:B------:R-:W-:Y:S01]  /*6830*/  MOV R28, R9 ;  /* 0x00000009001c7202 */ /* 0x000fe20000000f00 */
[C---:B------:R-:W-:Y:S01]  /*6840*/  IMAD.X R27, R29.reuse, 0x1, ~R26, P2 ;  /* 0x000000011d1b7824 */ /* 0x040fe200010e0e1a */
[----:B------:R-:W-:-:S02]  /*6850*/  ISETP.GE.U32.AND.EX P0, PT, R29, R26, PT, P0 ;  /* 0x0000001a1d00720c */ /* 0x000fc40003f06100 */
[----:B------:R-:W-:Y:S02]  /*6860*/  ISETP.NE.AND.EX P1, PT, R26, RZ, PT, P1 ;  /* 0x000000ff1a00720c */ /* 0x000fe40003f25310 */
[----:B------:R-:W-:Y:S01]  /*6870*/  SEL R27, R27, R29, P0 ;  /* 0x0000001d1b1b7207 */ /* 0x000fe20000000000 */
[----:B------:R-:W-:Y:S01]  /*6880*/  IMAD.MOV.U32 R29, RZ, RZ, 0x0 ;  /* 0x00000000ff1d7424 */ /* 0x000fe200078e00ff */
[----:B------:R-:W-:Y:S02]  /*6890*/  SEL R8, R8, R30, P0 ;  /* 0x0000001e08087207 */ /* 0x000fe40000000000 */
[----:B------:R-:W-:Y:S02]  /*68a0*/  SEL R27, R27, 0xffffffff, P1 ;  /* 0xffffffff1b1b7807 */ /* 0x000fe40000800000 */
[----:B------:R-:W-:Y:S01]  /*68b0*/  SEL R8, R8, 0xffffffff, P1 ;  /* 0xffffffff08087807 */ /* 0x000fe20000800000 */
[----:B------:R-:W-:Y:S06]  /*68c0*/  RET.REL.NODEC R28 `(ntt_inverse_batched) ;  /* 0xffffff941ccc7950 */ /* 0x000fec0003c3ffff */
.L_x_131:
[----:B------:R-:W-:-:S00]  /*68d0*/  BRA `(.L_x_131) ;  /* 0xfffffffc00fc7947 */ /* 0x000fc0000383ffff */
[----:B------:R-:W-:-:S00]  /*68e0*/  NOP ;  /* 0x0000000000007918 */ /* 0x000fc00000000000 */
        /* <DEDUP_REMOVED lines=9> */
.L_x_279:


//--------------------- .text.ntt_forward_batched --------------------------
	.section	.text.ntt_forward_batched,"ax",@progbits
	.align	128
        .global         ntt_forward_batched
        .type           ntt_forward_batched,@function
        .size           ntt_forward_batched,(.L_x_282 - ntt_forward_batched)
        .other          ntt_forward_batched,@"STO_CUDA_ENTRY STV_DEFAULT"
ntt_forward_batched:
.text.ntt_forward_batched:
[----:B------:R-:W-:Y:S01]  /*0000*/  LDC R1, c[0x0][0x37c] ;  /* 0x0000df00ff017b82 */ /* 0x000fe20000000800 */
[----:B------:R-:W0:Y:S01]  /*0010*/  S2R R3, SR_CTAID.Z ;  /* 0x0000000000037919 */ /* 0x000e220000002700 */
[----:B------:R-:W0:Y:S02]  /*0020*/  LDCU UR4, c[0x0][0x398] ;  /* 0x00007300ff0477ac */ /* 0x000e240008000800 */
[----:B0-----:R-:W-:-:S13]  /*0030*/  ISETP.GE.AND P0, PT, R3, UR4, PT ;  /* 0x0000000403007c0c */ /* 0x001fda000bf06270 */
[----:B------:R-:W-:Y:S05]  /*0040*/  @P0 EXIT ;  /* 0x000000000000094d */ /* 0x000fea0003800000 */
[----:B------:R-:W0:Y:S01]  /*0050*/  LDC.64 R18, c[0x0][0x390] ;  /* 0x0000e400ff127b82 */ /* 0x000e220000000a00 */
[----:B------:R-:W1:Y:S01]  /*0060*/  LDCU.64 UR8, c[0x0][0x358] ;  /* 0x00006b00ff0877ac */ /* 0x000e620008000a00 */
[----:B0-----:R-:W-:-:S06]  /*0070*/  IMAD.WIDE.U32 R18, R3, 0x8, R18 ;  /* 0x0000000803127825 */ /* 0x001fcc00078e0012 */
[----:B-1----:R-:W5:Y:S01]  /*0080*/  LDG.E.64.CONSTANT R18, desc[UR8][R18.64] ;  /* 0x0000000812127981 */ /* 0x002f62000c1e9b00 */
[----:B------:R-:W0:Y:S01]  /*0090*/  LDC R2, c[0x0][0x360] ;  /* 0x0000d800ff027b82 */ /* 0x000e220000000800 */
[----:B------:R-:W-:Y:S01]  /*00a0*/  IMAD.SHL.U32 R3, R3, 0x1000, RZ ;  /* 0x0000100003037824 */ /* 0x000fe200078e00ff */
[----:B------:R-:W-:Y:S01]  /*00b0*/  MOV R9, 0x120 ;  /* 0x0000012000097802 */ /* 0x000fe20000000f00 */
[----:B------:R-:W1:Y:S01]  /*00c0*/  S2R R0, SR_TID.X ;  /* 0x0000000000007919 */ /* 0x000e620000002100 */
[----:B0-----:R-:W-:Y:S01]  /*00d0*/  LOP3.LUT R5, R2, 0xffff, RZ, 0xc0, !PT ;  /* 0x0000ffff02057812 */ /* 0x001fe200078ec0ff */
[----:B-1----:R-:W-:-:S05]  /*00e0*/  IMAD.IADD R13, R0, 0x1, R2 ;  /* 0x00000001000d7824 */ /* 0x002fca00078e0202 */
[----:B------:R-:W-:-:S04]  /*00f0*/  LOP3.LUT R4, R13, 0xfff, RZ, 0x3c, !PT ;  /* 0x00000fff0d047812 */ /* 0x000fc800078e3cff */
[----:B------:R-:W-:-:S07]  /*0100*/  LOP3.LUT R4, R4, 0xffff, RZ, 0xc0, !PT ;  /* 0x0000ffff04047812 */ /* 0x000fce00078ec0ff */
[----:B-----5:R-:W-:Y:S05]  /*0110*/  CALL.REL.NOINC `($__internal_2_$__cuda_sm20_div_u16) ;  /* 0x0000006400f87944 */ /* 0x020fea0003c00000 */
[----:B------:R-:W-:Y:S01]  /*0120*/  LOP3.LUT R4, R8, 0x3, RZ, 0xc0, !PT ;  /* 0x0000000308047812 */ /* 0x000fe200078ec0ff */
[----:B------:R-:W-:Y:S01]  /*0130*/  BSSY.RECONVERGENT B0, `(.L_x_132) ;  /* 0x00000d4000007945 */ /* 0x000fe20003800200 */
[----:B------:R-:W-:Y:S02]  /*0140*/  IMAD.MOV.U32 R12, RZ, RZ, R0 ;  /* 0x000000ffff0c7224 */ /* 0x000fe400078e0000 */
[----:B------:R-:W-:-:S13]  /*0150*/  ISETP.NE.AND P0, PT, R4, 0x2, PT ;  /* 0x000000020400780c */ /* 0x000fda0003f05270 */
[----:B------:R-:W-:Y:S05]  /*0160*/  @!P0 BRA `(.L_x_133) ;  /* 0x0000000c00408947 */ /* 0x000fea0003800000 */
[----:B------:R-:W0:Y:S01]  /*0170*/  LDC.64 R10, c[0x0][0x388] ;  /* 0x0000e200ff0a7b82 */ /* 0x000e220000000a00 */
[----:B------:R-:W-:-:S07]  /*0180*/  HFMA2 R7, -RZ, RZ, 0, 0 ;  /* 0x00000000ff077431 */ /* 0x000fce00000001ff */
[----:B------:R-:W1:Y:S02]  /*0190*/  LDC.64 R14, c[0x0][0x380] ;  /* 0x0000e000ff0e7b82 */ /* 0x000e640000000a00 */
.L_x_152:
[----:B------:R-:W-:-:S04]  /*01a0*/  IMAD.IADD R8, R3, 0x1, R12 ;  /* 0x0000000103087824 */ /* 0x000fc800078e020c */
[----:B-1----:R-:W-:-:S06]  /*01b0*/  IMAD.WIDE.U32 R16, R8, 0x8, R14 ;  /* 0x0000000808107825 */ /* 0x002fcc00078e000e */
[----:B--2---:R-:W2:Y:S01]  /*01c0*/  LDG.E.64 R16, desc[UR8][R16.64] ;  /* 0x0000000810107981 */ /* 0x004ea2000c1e1b00 */
[----:B------:R-:W-:Y:S01]  /*01d0*/  BSSY.RECONVERGENT B1, `(.L_x_134) ;  /* 0x000001d000017945 */ /* 0x000fe20003800200 */
[----:B--2---:R-:W-:-:S04]  /*01e0*/  LOP3.LUT R5, R17, R19, RZ, 0xfc, !PT ;  /* 0x0000001311057212 */ /* 0x004fc800078efcff */
[----:B------:R-:W-:-:S13]  /*01f0*/  ISETP.NE.U32.AND P0, PT, R5, RZ, PT ;  /* 0x000000ff0500720c */ /* 0x000fda0003f05070 */
[----:B------:R-:W-:Y:S05]  /*0200*/  @P0 BRA `(.L_x_135) ;  /* 0x00000000004c0947 */ /* 0x000fea0003800000 */
[----:B------:R-:W1:Y:S01]  /*0210*/  I2F.U32.RP R5, R18 ;  /* 0x0000001200057306 */ /* 0x000e620000209000 */
[----:B------:R-:W-:Y:S01]  /*0220*/  IMAD.MOV R9, RZ, RZ, -R18 ;  /* 0x000000ffff097224 */ /* 0x000fe200078e0a12 */
[----:B------:R-:W-:Y:S01]  /*0230*/  ISETP.NE.U32.AND P1, PT, R18, RZ, PT ;  /* 0x000000ff1200720c */ /* 0x000fe20003f25070 */
[----:B------:R-:W-:-:S05]  /*0240*/  HFMA2 R17, -RZ, RZ, 0, 0 ;  /* 0x00000000ff117431 */ /* 0x000fca00000001ff */
[----:B-1----:R-:W1:Y:S02]  /*0250*/  MUFU.RCP R5, R5 ;  /* 0x0000000500057308 */ /* 0x002e640000001000 */
[----:B-1----:R-:W-:-:S06]  /*0260*/  VIADD R20, R5, 0xffffffe ;  /* 0x0ffffffe05147836 */ /* 0x002fcc0000000000 */
[----:B------:R1:W2:Y:S02]  /*0270*/  F2I.FTZ.U32.TRUNC.NTZ R21, R20 ;  /* 0x0000001400157305 */ /* 0x0002a4000021f000 */
[----:B-1----:R-:W-:Y:S01]  /*0280*/  MOV R20, RZ ;  /* 0x000000ff00147202 */ /* 0x002fe20000000f00 */
[----:B--2---:R-:W-:-:S04]  /*0290*/  IMAD R9, R9, R21, RZ ;  /* 0x0000001509097224 */ /* 0x004fc800078e02ff */
[----:B------:R-:W-:-:S06]  /*02a0*/  IMAD.HI.U32 R21, R21, R9, R20 ;  /* 0x0000000915157227 */ /* 0x000fcc00078e0014 */
[----:B------:R-:W-:-:S04]  /*02b0*/  IMAD.HI.U32 R21, R21, R16, RZ ;  /* 0x0000001015157227 */ /* 0x000fc800078e00ff */
[----:B------:R-:W-:-:S04]  /*02c0*/  IMAD.MOV R21, RZ, RZ, -R21 ;  /* 0x000000ffff157224 */ /* 0x000fc800078e0a15 */
[----:B------:R-:W-:-:S05]  /*02d0*/  IMAD R16, R18, R21, R16 ;  /* 0x0000001512107224 */ /* 0x000fca00078e0210 */
[----:B------:R-:W-:-:S13]  /*02e0*/  ISETP.GE.U32.AND P0, PT, R16, R18, PT ;  /* 0x000000121000720c */ /* 0x000fda0003f06070 */
[----:B------:R-:W-:-:S05]  /*02f0*/  @P0 IMAD.IADD R16, R16, 0x1, -R18 ;  /* 0x0000000110100824 */ /* 0x000fca00078e0a12 */
[----:B------:R-:W-:-:S13]  /*0300*/  ISETP.GE.U32.AND P0, PT, R16, R18, PT ;  /* 0x000000121000720c */ /* 0x000fda0003f06070 */
[----:B------:R-:W-:Y:S01]  /*0310*/  @P0 IMAD.IADD R16, R16, 0x1, -R18 ;  /* 0x0000000110100824 */ /* 0x000fe200078e0a12 */
[----:B------:R-:W-:Y:S01]  /*0320*/  @!P1 LOP3.LUT R16, RZ, R18, RZ, 0x33, !PT ;  /* 0x00000012ff109212 */ /* 0x000fe200078e33ff */
[----:B------:R-:W-:Y:S06]  /*0330*/  BRA `(.L_x_136) ;  /* 0x0000000000187947 */ /* 0x000fec0003800000 */
.L_x_135:
[----:B------:R-:W-:Y:S01]  /*0340*/  IMAD.MOV.U32 R6, RZ, RZ, R16 ;  /* 0x000000ffff067224 */ /* 0x000fe200078e0010 */
[----:B------:R-:W-:Y:S01]  /*0350*/  MOV R5, 0x380 ;  /* 0x0000038000057802 */ /* 0x000fe20000000f00 */
[----:B------:R-:W-:-:S07]  /*0360*/  IMAD.MOV.U32 R26, RZ, RZ, R17 ;  /* 0x000000ffff1a7224 */ /* 0x000fce00078e0011 */
[----:B0-----:R-:W-:Y:S05]  /*0370*/  CALL.REL.NOINC `($__internal_3_$__cuda_sm20_rem_s64) ;  /* 0x0000006400ac7944 */ /* 0x001fea0003c00000 */
[----:B------:R-:W-:Y:S01]  /*0380*/  IMAD.MOV.U32 R16, RZ, RZ, R24 ;  /* 0x000000ffff107224 */ /* 0x000fe200078e0018 */
[----:B------:R-:W-:-:S07]  /*0390*/  MOV R17, R25 ;  /* 0x0000001900117202 */ /* 0x000fce0000000f00 */
.L_x_136:
[----:B------:R-:W-:Y:S05]  /*03a0*/  BSYNC.RECONVERGENT B1 ;  /* 0x0000000000017941 */ /* 0x000fea0003800200 */
.L_x_134:
[----:B------:R-:W-:Y:S01]  /*03b0*/  IADD3 R6, P0, PT, R18, R16, RZ ;  /* 0x0000001012067210 */ /* 0x000fe20007f1e0ff */
[----:B------:R-:W-:Y:S04]  /*03c0*/  BSSY.RECONVERGENT B1, `(.L_x_137) ;  /* 0x000001c000017945 */ /* 0x000fe80003800200 */
[----:B------:R-:W-:-:S05]  /*03d0*/  IMAD.X R26, R19, 0x1, R17, P0 ;  /* 0x00000001131a7824 */ /* 0x000fca00000e0611 */
[----:B------:R-:W-:-:S04]  /*03e0*/  LOP3.LUT R5, R26, R19, RZ, 0xfc, !PT ;  /* 0x000000131a057212 */ /* 0x000fc800078efcff */
[----:B------:R-:W-:-:S13]  /*03f0*/  ISETP.NE.U32.AND P0, PT, R5, RZ, PT ;  /* 0x000000ff0500720c */ /* 0x000fda0003f05070 */
[----:B------:R-:W-:Y:S05]  /*0400*/  @P0 BRA `(.L_x_138) ;  /* 0x00000000004c0947 */ /* 0x000fea0003800000 */
[----:B------:R-:W1:Y:S01]  /*0410*/  I2F.U32.RP R9, R18 ;  /* 0x0000001200097306 */ /* 0x000e620000209000 */
[----:B------:R-:W-:Y:S01]  /*0420*/  IMAD.MOV R5, RZ, RZ, -R18 ;  /* 0x000000ffff057224 */ /* 0x000fe200078e0a12 */
[----:B------:R-:W-:Y:S02]  /*0430*/  ISETP.NE.U32.AND P1, PT, R18, RZ, PT ;  /* 0x000000ff1200720c */ /* 0x000fe40003f25070 */
[----:B------:R-:W-:-:S04]  /*0440*/  MOV R21, RZ ;  /* 0x000000ff00157202 */ /* 0x000fc80000000f00 */
[----:B-1----:R-:W1:Y:S02]  /*0450*/  MUFU.RCP R9, R9 ;  /* 0x0000000900097308 */ /* 0x002e640000001000 */
[----:B-1----:R-:W-:-:S06]  /*0460*/  VIADD R16, R9, 0xffffffe ;  /* 0x0ffffffe09107836 */ /* 0x002fcc0000000000 */
[----:B------:R1:W2:Y:S02]  /*0470*/  F2I.FTZ.U32.TRUNC.NTZ R17, R16 ;  /* 0x0000001000117305 */ /* 0x0002a4000021f000 */
[----:B-1----:R-:W-:Y:S02]  /*0480*/  HFMA2 R16, -RZ, RZ, 0, 0 ;  /* 0x00000000ff107431 */ /* 0x002fe400000001ff */
        /* <DEDUP_REMOVED lines=11> */
.L_x_138:
[----:B------:R-:W-:-:S07]  /*0540*/  MOV R5, 0x560 ;  /* 0x0000056000057802 */ /* 0x000fce0000000f00 */
[----:B0-----:R-:W-:Y:S05]  /*0550*/  CALL.REL.NOINC `($__internal_3_$__cuda_sm20_rem_s64) ;  /* 0x0000006400347944 */ /* 0x001fea0003c00000 */
[----:B------:R-:W-:Y:S02]  /*0560*/  IMAD.MOV.U32 R20, RZ, RZ, R24 ;  /* 0x000000ffff147224 */ /* 0x000fe400078e0018 */
[----:B------:R-:W-:-:S07]  /*0570*/  IMAD.MOV.U32 R21, RZ, RZ, R25 ;  /* 0x000000ffff157224 */ /* 0x000fce00078e0019 */
.L_x_139:
[----:B------:R-:W-:Y:S05]  /*0580*/  BSYNC.RECONVERGENT B1 ;  /* 0x0000000000017941 */ /* 0x000fea0003800200 */
.L_x_137:
[----:B0-----:R-:W-:-:S06]  /*0590*/  IMAD.WIDE.U32 R8, R8, 0x8, R10 ;  /* 0x0000000808087825 */ /* 0x001fcc00078e000a */
[----:B------:R-:W2:Y:S01]  /*05a0*/  LDG.E.64.CONSTANT R8, desc[UR8][R8.64] ;  /* 0x0000000808087981 */ /* 0x000ea2000c1e9b00 */
[----:B------:R-:W-:Y:S01]  /*05b0*/  BSSY.RECONVERGENT B1, `(.L_x_140) ;  /* 0x000001f000017945 */ /* 0x000fe20003800200 */
[----:B--2---:R-:W-:-:S05]  /*05c0*/  LOP3.LUT R5, R8, 0x3ffff, RZ, 0xc0, !PT ;  /* 0x0003ffff08057812 */ /* 0x004fca00078ec0ff */
[----:B------:R-:W-:-:S04]  /*05d0*/  IMAD.WIDE.U32 R16, R5, R20, RZ ;  /* 0x0000001405107225 */ /* 0x000fc800078e00ff */
[----:B------:R-:W-:-:S05]  /*05e0*/  IMAD R26, R21, R5, R17 ;  /* 0x00000005151a7224 */ /* 0x000fca00078e0211 */
[----:B------:R-:W-:-:S04]  /*05f0*/  LOP3.LUT R5, R26, R19, RZ, 0xfc, !PT ;  /* 0x000000131a057212 */ /* 0x000fc800078efcff */
[----:B------:R-:W-:-:S13]  /*0600*/  ISETP.NE.U32.AND P0, PT, R5, RZ, PT ;  /* 0x000000ff0500720c */ /* 0x000fda0003f05070 */
[----:B------:R-:W-:Y:S05]  /*0610*/  @P0 BRA `(.L_x_141) ;  /* 0x00000000004c0947 */ /* 0x000fea0003800000 */
[----:B------:R-:W0:Y:S01]  /*0620*/  I2F.U32.RP R6, R18 ;  /* 0x0000001200067306 */ /* 0x000e220000209000 */
[----:B------:R-:W-:Y:S01]  /*0630*/  IADD3 R5, PT, PT, RZ, -R18, RZ ;  /* 0x80000012ff057210 */ /* 0x000fe20007ffe0ff */
[----:B------:R-:W-:Y:S01]  /*0640*/  IMAD.MOV.U32 R17, RZ, RZ, RZ ;  /* 0x000000ffff117224 */ /* 0x000fe200078e00ff */
[----:B------:R-:W-:-:S05]  /*0650*/  ISETP.NE.U32.AND P1, PT, R18, RZ, PT ;  /* 0x000000ff1200720c */ /* 0x000fca0003f25070 */
        /* <DEDUP_REMOVED lines=8> */
[----:B------:R-:W-:-:S05]  /*06e0*/  IMAD R16, R18, R5, R16 ;  /* 0x0000000512107224 */ /* 0x000fca00078e0210 */
[----:B------:R-:W-:-:S13]  /*06f0*/  ISETP.GE.U32.AND P0, PT, R16, R18, PT ;  /* 0x000000121000720c */ /* 0x000fda0003f06070 */
[----:B------:R-:W-:-:S05]  /*0700*/  @P0 IMAD.IADD R16, R16, 0x1, -R18 ;  /* 0x0000000110100824 */ /* 0x000fca00078e0a12 */
[----:B------:R-:W-:-:S13]  /*0710*/  ISETP.GE.U32.AND P0, PT, R16, R18, PT ;  /* 0x000000121000720c */ /* 0x000fda0003f06070 */
[----:B------:R-:W-:Y:S02]  /*0720*/  @P0 IADD3 R16, PT, PT, -R18, R16, RZ ;  /* 0x0000001012100210 */ /* 0x000fe40007ffe1ff */
[----:B------:R-:W-:Y:S01]  /*0730*/  @!P1 LOP3.LUT R16, RZ, R18, RZ, 0x33, !PT ;  /* 0x00000012ff109212 */ /* 0x000fe200078e33ff */
[----:B------:R-:W-:Y:S06]  /*0740*/  BRA `(.L_x_142) ;  /* 0x0000000000147947 */ /* 0x000fec0003800000 */
.L_x_141:
[----:B------:R-:W-:Y:S01]  /*0750*/  IMAD.MOV.U32 R5, RZ, RZ, R16 ;  /* 0x000000ffff057224 */ /* 0x000fe200078e0010 */
[----:B------:R-:W-:-:S07]  /*0760*/  MOV R6, 0x780 ;  /* 0x0000078000067802 */ /* 0x000fce0000000f00 */
[----:B------:R-:W-:Y:S05]  /*0770*/  CALL.REL.NOINC `($__internal_4_$__cuda_sm20_rem_u64) ;  /* 0x0000006400e47944 */ /* 0x000fea0003c00000 */
[----:B------:R-:W-:Y:S01]  /*0780*/  IMAD.MOV.U32 R16, RZ, RZ, R5 ;  /* 0x000000ffff107224 */ /* 0x000fe200078e0005 */
[----:B------:R-:W-:-:S07]  /*0790*/  MOV R17, R26 ;  /* 0x0000001a00117202 */ /* 0x000fce0000000f00 */
.L_x_142:
[----:B------:R-:W-:Y:S05]  /*07a0*/  BSYNC.RECONVERGENT B1 ;  /* 0x0000000000017941 */ /* 0x000fea0003800200 */
.L_x_140:
[--C-:B------:R-:W-:Y:S01]  /*07b0*/  SHF.R.U32.HI R23, RZ, 0x12, R9.reuse ;  /* 0x00000012ff177819 */ /* 0x100fe20000011609 */
[----:B------:R-:W-:Y:S01]  /*07c0*/  BSSY.RECONVERGENT B1, `(.L_x_143) ;  /* 0x0000021000017945 */ /* 0x000fe20003800200 */
[----:B------:R-:W-:-:S03]  /*07d0*/  SHF.R.U64 R5, R8, 0x12, R9 ;  /* 0x0000001208057819 */ /* 0x000fc60000001209 */
[-C--:B------:R-:W-:Y:S02]  /*07e0*/  IMAD R23, R23, R20.reuse, RZ ;  /* 0x0000001417177224 */ /* 0x080fe400078e02ff */
[----:B------:R-:W-:-:S04]  /*07f0*/  IMAD.WIDE.U32 R8, R5, R20, RZ ;  /* 0x0000001405087225 */ /* 0x000fc800078e00ff */
[----:B------:R-:W-:-:S04]  /*0800*/  IMAD R23, R21, R5, R23 ;  /* 0x0000000515177224 */ /* 0x000fc800078e0217 */
[----:B------:R-:W-:-:S05]  /*0810*/  IMAD.IADD R26, R9, 0x1, R23 ;  /* 0x00000001091a7824 */ /* 0x000fca00078e0217 */
[----:B------:R-:W-:-:S04]  /*0820*/  LOP3.LUT R5, R26, R19, RZ, 0xfc, !PT ;  /* 0x000000131a057212 */ /* 0x000fc800078efcff */
[----:B------:R-:W-:-:S13]  /*0830*/  ISETP.NE.U32.AND P0, PT, R5, RZ, PT ;  /* 0x000000ff0500720c */ /* 0x000fda0003f05070 */
[----:B------:R-:W-:Y:S05]  /*0840*/  @P0 BRA `(.L_x_144) ;  /* 0x00000000004c0947 */ /* 0x000fea0003800000 */
[----:B------:R-:W0:Y:S01]  /*0850*/  I2F.U32.RP R6, R18 ;  /* 0x0000001200067306 */ /* 0x000e220000209000 */
[----:B------:R-:W-:Y:S01]  /*0860*/  IMAD.MOV R5, RZ, RZ, -R18 ;  /* 0x000000ffff057224 */ /* 0x000fe200078e0a12 */
[----:B------:R-:W-:Y:S02]  /*0870*/  ISETP.NE.U32.AND P1, PT, R18, RZ, PT ;  /* 0x000000ff1200720c */ /* 0x000fe40003f25070 */
[----:B------:R-:W-:-:S04]  /*0880*/  MOV R9, RZ ;  /* 0x000000ff00097202 */ /* 0x000fc80000000f00 */
[----:B0-----:R-:W0:Y:S02]  /*0890*/  MUFU.RCP R6, R6 ;  /* 0x0000000600067308 */ /* 0x001e240000001000 */
[----:B0-----:R-:W-:-:S06]  /*08a0*/  VIADD R20, R6, 0xffffffe ;  /* 0x0ffffffe06147836 */ /* 0x001fcc0000000000 */
[----:B------:R0:W1:Y:S02]  /*08b0*/  F2I.FTZ.U32.TRUNC.NTZ R21, R20 ;  /* 0x0000001400157305 */ /* 0x000064000021f000 */
[----:B0-----:R-:W-:Y:S02]  /*08c0*/  HFMA2 R20, -RZ, RZ, 0, 0 ;  /* 0x00000000ff147431 */ /* 0x001fe400000001ff */
        /* <DEDUP_REMOVED lines=11> */
.L_x_144:
[----:B------:R-:W-:Y:S01]  /*0980*/  IMAD.MOV.U32 R5, RZ, RZ, R8 ;  /* 0x000000ffff057224 */ /* 0x000fe200078e0008 */
[----:B------:R-:W-:-:S07]  /*0990*/  MOV R6, 0x9b0 ;  /* 0x000009b000067802 */ /* 0x000fce0000000f00 */
[----:B------:R-:W-:Y:S05]  /*09a0*/  CALL.REL.NOINC `($__internal_4_$__cuda_sm20_rem_u64) ;  /* 0x0000006400587944 */ /* 0x000fea0003c00000 */
[----:B------:R-:W-:Y:S02]  /*09b0*/  IMAD.MOV.U32 R8, RZ, RZ, R5 ;  /* 0x000000ffff087224 */ /* 0x000fe400078e0005 */
[----:B------:R-:W-:-:S07]  /*09c0*/  IMAD.MOV.U32 R9, RZ, RZ, R26 ;  /* 0x000000ffff097224 */ /* 0x000fce00078e001a */
.L_x_145:
[----:B------:R-:W-:Y:S05]  /*09d0*/  BSYNC.RECONVERGENT B1 ;  /* 0x0000000000017941 */ /* 0x000fea0003800200 */
.L_x_143:
[C---:B------:R-:W-:Y:S01]  /*09e0*/  SHF.L.U64.HI R26, R8.reuse, 0x12, R9 ;  /* 0x00000012081a7819 */ /* 0x040fe20000010209 */
[----:B------:R-:W-:Y:S01]  /*09f0*/  BSSY.RECONVERGENT B1, `(.L_x_146) ;  /* 0x000001d000017945 */ /* 0x000fe20003800200 */
[----:B------:R-:W-:Y:S02]  /*0a00*/  SHF.L.U32 R6, R8, 0x12, RZ ;  /* 0x0000001208067819 */ /* 0x000fe400000006ff */
[----:B------:R-:W-:-:S04]  /*0a10*/  LOP3.LUT R5, R26, R19, RZ, 0xfc, !PT ;  /* 0x000000131a057212 */ /* 0x000fc800078efcff */
[----:B------:R-:W-:-:S13]  /*0a20*/  ISETP.NE.U32.AND P0, PT, R5, RZ, PT ;  /* 0x000000ff0500720c */ /* 0x000fda0003f05070 */
[----:B------:R-:W-:Y:S05]  /*0a30*/  @P0 BRA `(.L_x_147) ;  /* 0x00000000004c0947 */ /* 0x000fea0003800000 */
[----:B------:R-:W0:Y:S01]  /*0a40*/  I2F.U32.RP R20, R18 ;  /* 0x0000001200147306 */ /* 0x000e220000209000 */
[----:B------:R-:W-:Y:S01]  /*0a50*/  IMAD.MOV R5, RZ, RZ, -R18 ;  /* 0x000000ffff057224 */ /* 0x000fe200078e0a12 */
[----:B------:R-:W-:Y:S01]  /*0a60*/  ISETP.NE.U32.AND P1, PT, R18, RZ, PT ;  /* 0x000000ff1200720c */ /* 0x000fe20003f25070 */
[----:B------:R-:W-:-:S05]  /*0a70*/  IMAD.MOV.U32 R8, RZ, RZ, RZ ;  /* 0x000000ffff087224 */ /* 0x000fca00078e00ff */
[----:B0-----:R-:W0:Y:S02]  /*0a80*/  MUFU.RCP R20, R20 ;  /* 0x0000001400147308 */ /* 0x001e240000001000 */
[----:B0-----:R-:W-:-:S06]  /*0a90*/  VIADD R9, R20, 0xffffffe ;  /* 0x0ffffffe14097836 */ /* 0x001fcc0000000000 */
[----:B------:R-:W0:Y:S02]  /*0aa0*/  F2I.FTZ.U32.TRUNC.NTZ R9, R9 ;  /* 0x0000000900097305 */ /* 0x000e24000021f000 */
[----:B0-----:R-:W-:-:S04]  /*0ab0*/  IMAD R5, R5, R9, RZ ;  /* 0x0000000905057224 */ /* 0x001fc800078e02ff */
[----:B------:R-:W-:-:S04]  /*0ac0*/  IMAD.HI.U32 R5, R9, R5, R8 ;  /* 0x0000000509057227 */ /* 0x000fc800078e0008 */
[----:B------:R-:W-:Y:S02]  /*0ad0*/  IMAD.MOV.U32 R9, RZ, RZ, RZ ;  /* 0x000000ffff097224 */ /* 0x000fe400078e00ff */
[----:B------:R-:W-:-:S05]  /*0ae0*/  IMAD.HI.U32 R5, R5, R6, RZ ;  /* 0x0000000605057227 */ /* 0x000fca00078e00ff */
[----:B------:R-:W-:-:S05]  /*0af0*/  IADD3 R5, PT, PT, -R5, RZ, RZ ;  /* 0x000000ff05057210 */ /* 0x000fca0007ffe1ff */
[----:B------:R-:W-:-:S05]  /*0b00*/  IMAD R8, R18, R5, R6 ;  /* 0x0000000512087224 */ /* 0x000fca00078e0206 */
[----:B------:R-:W-:-:S13]  /*0b10*/  ISETP.GE.U32.AND P0, PT, R8, R18, PT ;  /* 0x000000120800720c */ /* 0x000fda0003f06070 */
[----:B------:R-:W-:-:S05]  /*0b20*/  @P0 IMAD.IADD R8, R8, 0x1, -R18 ;  /* 0x0000000108080824 */ /* 0x000fca00078e0a12 */
[----:B------:R-:W-:-:S13]  /*0b30*/  ISETP.GE.U32.AND P0, PT, R8, R18, PT ;  /* 0x000000120800720c */ /* 0x000fda0003f06070 */
[----:B------:R-:W-:Y:S01]  /*0b40*/  @P0 IMAD.IADD R8, R8, 0x1, -R18 ;  /* 0x0000000108080824 */ /* 0x000fe200078e0a12 */
[----:B------:R-:W-:Y:S01]  /*0b50*/  @!P1 LOP3.LUT R8, RZ, R18, RZ, 0x33, !PT ;  /* 0x00000012ff089212 */ /* 0x000fe200078e33ff */
[----:B------:R-:W-:Y:S06]  /*0b60*/  BRA `(.L_x_148) ;  /* 0x0000000000147947 */ /* 0x000fec0003800000 */
.L_x_147:
[----:B------:R-:W-:Y:S02]  /*0b70*/  MOV R5, R6 ;  /* 0x0000000600057202 */ /* 0x000fe40000000f00 */
[----:B------:R-:W-:-:S07]  /*0b80*/  MOV R6, 0xba0 ;  /* 0x00000ba000067802 */ /* 0x000fce0000000f00 */
[----:B------:R-:W-:Y:S05]  /*0b90*/  CALL.REL.NOINC `($__internal_4_$__cuda_sm20_rem_u64) ;  /* 0x0000006000dc7944 */ /* 0x000fea0003c00000 */
[----:B------:R-:W-:Y:S02]  /*0ba0*/  IMAD.MOV.U32 R8, RZ, RZ, R5 ;  /* 0x000000ffff087224 */ /* 0x000fe400078e0005 */
[----:B------:R-:W-:-:S07]  /*0bb0*/  IMAD.MOV.U32 R9, RZ, RZ, R26 ;  /* 0x000000ffff097224 */ /* 0x000fce00078e001a */
.L_x_148:
[----:B------:R-:W-:Y:S05]  /*0bc0*/  BSYNC.RECONVERGENT B1 ;  /* 0x0000000000017941 */ /* 0x000fea0003800200 */
.L_x_146:
[----:B------:R-:W-:Y:S01]  /*0bd0*/  IADD3 R26, P0, PT, R16, R8, RZ ;  /* 0x00000008101a7210 */ /* 0x000fe20007f1e0ff */
[----:B------:R-:W-:Y:S04]  /*0be0*/  BSSY.RECONVERGENT B1, `(.L_x_149) ;  /* 0x000001e000017945 */ /* 0x000fe80003800200 */
[----:B------:R-:W-:-:S05]  /*0bf0*/  IMAD.X R8, R17, 0x1, R9, P0 ;  /* 0x0000000111087824 */ /* 0x000fca00000e0609 */
        /* <DEDUP_REMOVED lines=8> */
[----:B0-----:R-:W-:-:S06]  /*0c80*/  IADD3 R8, PT, PT, R6, 0xffffffe, RZ ;  /* 0x0ffffffe06087810 */ /* 0x001fcc0007ffe0ff */
        /* <DEDUP_REMOVED lines=8> */
[----:B------:R-:W-:-:S04]  /*0d10*/  @P0 IADD3 R26, PT, PT, -R18, R26, RZ ;  /* 0x0000001a121a0210 */ /* 0x000fc80007ffe1ff */
[----:B------:R-:W-:-:S13]  /*0d20*/  ISETP.GE.U32.AND P0, PT, R26, R18, PT ;  /* 0x000000121a00720c */ /* 0x000fda0003f06070 */
[----:B------:R-:W-:Y:S01]  /*0d30*/  @P0 IMAD.IADD R26, R26, 0x1, -R18 ;  /* 0x000000011a1a0824 */ /* 0x000fe200078e0a12 */
[----:B------:R-:W-:Y:S01]  /*0d40*/  @!P1 LOP3.LUT R26, RZ, R18, RZ, 0x33, !PT ;  /* 0x00000012ff1a9212 */ /* 0x000fe200078e33ff */
[----:B------:R-:W-:Y:S06]  /*0d50*/  BRA `(.L_x_151) ;  /* 0x0000000000187947 */ /* 0x000fec0003800000 */
.L_x_150:
[----:B------:R-:W-:Y:S01]  /*0d60*/  IMAD.MOV.U32 R5, RZ, RZ, R26 ;  /* 0x000000ffff057224 */ /* 0x000fe200078e001a */
[----:B------:R-:W-:Y:S02]  /*0d70*/  MOV R26, R8 ;  /* 0x00000008001a7202 */ /* 0x000fe40000000f00 */
[----:B------:R-:W-:-:S07]  /*0d80*/  MOV R6, 0xda0 ;  /* 0x00000da000067802 */ /* 0x000fce0000000f00 */
[----:B------:R-:W-:Y:S05]  /*0d90*/  CALL.REL.NOINC `($__internal_4_$__cuda_sm20_rem_u64) ;  /* 0x00000060005c7944 */ /* 0x000fea0003c00000 */
[----:B------:R-:W-:Y:S02]  /*0da0*/  IMAD.MOV.U32 R27, RZ, RZ, R26 ;  /* 0x000000ffff1b7224 */ /* 0x000fe400078e001a */
[----:B------:R-:W-:-:S07]  /*0db0*/  IMAD.MOV.U32 R26, RZ, RZ, R5 ;  /* 0x000000ffff1a7224 */ /* 0x000fce00078e0005 */
.L_x_151:
[----:B------:R-:W-:Y:S05]  /*0dc0*/  BSYNC.RECONVERGENT B1 ;  /* 0x0000000000017941 */ /* 0x000fea0003800200 */
.L_x_149:
[----:B------:R-:W0:Y:S01]  /*0dd0*/  S2UR UR5, SR_CgaCtaId ;  /* 0x00000000000579c3 */ /* 0x000e220000008800 */
[----:B------:R-:W-:Y:S01]  /*0de0*/  UMOV UR4, 0x400 ;  /* 0x0000040000047882 */ /* 0x000fe20000000000 */
[----:B------:R-:W-:-:S05]  /*0df0*/  VIADD R7, R7, 0x1 ;  /* 0x0000000107077836 */ /* 0x000fca0000000000 */
[----:B------:R-:W-:-:S04]  /*0e00*/  LOP3.LUT R6, R7, R4, RZ, 0x3c, !PT ;  /* 0x0000000407067212 */ /* 0x000fc800078e3cff */
[----:B------:R-:W-:Y:S01]  /*0e10*/  ISETP.NE.AND P0, PT, R6, 0x2, PT ;  /* 0x000000020600780c */ /* 0x000fe20003f05270 */
[----:B0-----:R-:W-:-:S06]  /*0e20*/  ULEA UR4, UR5, UR4, 0x18 ;  /* 0x0000000405047291 */ /* 0x001fcc000f8ec0ff */
[----:B------:R-:W-:Y:S02]  /*0e30*/  LEA R5, R12, UR4, 0x3 ;  /* 0x000000040c057c11 */ /* 0x000fe4000f8e18ff */
[----:B------:R-:W-:-:S03]  /*0e40*/  IADD3 R12, PT, PT, R2, R12, RZ ;  /* 0x0000000c020c7210 */ /* 0x000fc60007ffe0ff */
[----:B------:R2:W-:Y:S01]  /*0e50*/  STS.64 [R5], R26 ;  /* 0x0000001a05007388 */ /* 0x0005e20000000a00 */
[----:B------:R-:W-:Y:S05]  /*0e60*/  @P0 BRA `(.L_x_152) ;  /* 0xfffffff000cc0947 */ /* 0x000fea000383ffff */
.L_x_133:
[----:B------:R-:W-:Y:S05]  /*0e70*/  BSYNC.RECONVERGENT B0 ;  /* 0x0000000000007941 */ /* 0x000fea0003800200 */
.L_x_132:
[----:B------:R-:W0:Y:S01]  /*0e80*/  S2UR UR5, SR_CgaCtaId ;  /* 0x00000000000579c3 */ /* 0x000e220000008800 */
[----:B------:R-:W-:Y:S01]  /*0e90*/  UMOV UR4, 0x400 ;  /* 0x0000040000047882 */ /* 0x000fe20000000000 */
[----:B------:R-:W-:Y:S01]  /*0ea0*/  IMAD.IADD R10, R3, 0x1, R12 ;  /* 0x00000001030a7824 */ /* 0x000fe200078e020c */
[----:B------:R-:W-:Y:S03]  /*0eb0*/  BSSY.RECONVERGENT B0, `(.L_x_153) ;  /* 0x0000317000007945 */ /* 0x000fe60003800200 */
[----:B------:R-:W-:Y:S02]  /*0ec0*/  IMAD.IADD R9, R10, 0x1, R2 ;  /* 0x000000010a097824 */ /* 0x000fe400078e0202 */
[----:B------:R-:W1:Y:S01]  /*0ed0*/  LDC.64 R14, c[0x0][0x388] ;  /* 0x0000e200ff0e7b82 */ /* 0x000e620000000a00 */
[C-C-:B------:R-:W-:Y:S02]  /*0ee0*/  IMAD R8, R2.reuse, 0x2, R10.reuse ;  /* 0x0000000202087824 */ /* 0x140fe400078e020a */
[----:B------:R-:W-:-:S05]  /*0ef0*/  IMAD R7, R2, 0x3, R10 ;  /* 0x0000000302077824 */ /* 0x000fca00078e020a */
[----:B------:R-:W3:Y:S01]  /*0f00*/  LDC.64 R16, c[0x0][0x380] ;  /* 0x0000e000ff107b82 */ /* 0x000ee20000000a00 */
[----:B0-----:R-:W-:-:S06]  /*0f10*/  ULEA UR4, UR5, UR4, 0x18 ;  /* 0x0000000405047291 */ /* 0x001fcc000f8ec0ff */
[----:B------:R-:W-:-:S07]  /*0f20*/  LEA R11, R12, UR4, 0x3 ;  /* 0x000000040c0b7c11 */ /* 0x000fce000f8e18ff */
.L_x_226:
[----:B---3--:R-:W-:-:S06]  /*0f30*/  IMAD.WIDE.U32 R20, R10, 0x8, R16 ;  /* 0x000000080a147825 */ /* 0x008fcc00078e0010 */
[----:B------:R-:W2:Y:S01]  /*0f40*/  LDG.E.64 R20, desc[UR8][R20.64] ;  /* 0x0000000814147981 */ /* 0x000ea2000c1e1b00 */
[----:B------:R-:W-:Y:S01]  /*0f50*/  BSSY.RECONVERGENT B1, `(.L_x_154) ;  /* 0x000001d000017945 */ /* 0x000fe20003800200 */
[----:B--2---:R-:W-:-:S04]  /*0f60*/  LOP3.LUT R5, R21, R19, RZ, 0xfc, !PT ;  /* 0x0000001315057212 */ /* 0x004fc800078efcff */
        /* <DEDUP_REMOVED lines=8> */
[----:B------:R0:W2:Y:S02]  /*0ff0*/  F2I.FTZ.U32.TRUNC.NTZ R23, R22 ;  /* 0x0000001600177305 */ /* 0x0000a4000021f000 */
[----:B0-----:R-:W-:Y:S02]  /*1000*/  IMAD.MOV.U32 R22, RZ, RZ, RZ ;  /* 0x000000ffff167224 */ /* 0x001fe400078e00ff */
[----:B--2---:R-:W-:-:S04]  /*1010*/  IMAD R5, R5, R23, RZ ;  /* 0x0000001705057224 */ /* 0x004fc800078e02ff */
        /* <DEDUP_REMOVED lines=10> */
.L_x_155:
[----:B------:R-:W-:Y:S01]  /*10c0*/  IMAD.MOV.U32 R6, RZ, RZ, R20 ;  /* 0x000000ffff067224 */ /* 0x000fe200078e0014 */
[----:B------:R-:W-:Y:S02]  /*10d0*/  MOV R26, R21 ;  /* 0x00000015001a7202 */ /* 0x000fe40000000f00 */
[----:B------:R-:W-:-:S07]  /*10e0*/  MOV R5, 0x1100 ;  /* 0x0000110000057802 */ /* 0x000fce0000000f00 */
[----:B-1----:R-:W-:Y:S05]  /*10f0*/  CALL.REL.NOINC `($__internal_3_$__cuda_sm20_rem_s64) ;  /* 0x00000058004c7944 */ /* 0x002fea0003c00000 */
[----:B------:R-:W-:Y:S02]  /*1100*/  IMAD.MOV.U32 R20, RZ, RZ, R24 ;  /* 0x000000ffff147224 */ /* 0x000fe400078e0018 */
[----:B------:R-:W-:-:S07]  /*1110*/  IMAD.MOV.U32 R21, RZ, RZ, R25 ;  /* 0x000000ffff157224 */ /* 0x000fce00078e0019 */
.L_x_156:
[----:B------:R-:W-:Y:S05]  /*1120*/  BSYNC.RECONVERGENT B1 ;  /* 0x0000000000017941 */ /* 0x000fea0003800200 */
.L_x_154:
        /* <DEDUP_REMOVED lines=25> */
.L_x_158:
[----:B------:R-:W-:-:S07]  /*12c0*/  MOV R5, 0x12e0 ;  /* 0x000012e000057802 */ /* 0x000fce0000000f00 */
[----:B-1----:R-:W-:Y:S05]  /*12d0*/  CALL.REL.NOINC `($__internal_3_$__cuda_sm20_rem_s64) ;  /* 0x0000005400d47944 */ /* 0x002fea0003c00000 */
.L_x_159:
[----:B------:R-:W-:Y:S05]  /*12e0*/  BSYNC.RECONVERGENT B1 ;  /* 0x0000000000017941 */ /* 0x000fea0003800200 */
.L_x_157:
[----:B-1----:R-:W-:-:S06]  /*12f0*/  IMAD.WIDE.U32 R20, R10, 0x8, R14 ;  /* 0x000000080a147825 */ /* 0x002fcc00078e000e */
        /* <DEDUP_REMOVED lines=27> */
.L_x_161:
[----:B------:R-:W-:Y:S01]  /*14b0*/  IMAD.MOV.U32 R5, RZ, RZ, R22 ;  /* 0x000000ffff057224 */ /* 0x000fe200078e0016 */
[----:B------:R-:W-:-:S07]  /*14c0*/  MOV R6, 0x14e0 ;  /* 0x000014e000067802 */ /* 0x000fce0000000f00 */
[----:B------:R-:W-:Y:S05]  /*14d0*/  CALL.REL.NOINC `($__internal_4_$__cuda_sm20_rem_u64) ;  /* 0x00000058008c7944 */ /* 0x000fea0003c00000 */
[----:B------:R-:W-:Y:S01]  /*14e0*/  IMAD.MOV.U32 R22, RZ, RZ, R5 ;  /* 0x000000ffff167224 */ /* 0x000fe200078e0005 */
[----:B------:R-:W-:-:S07]  /*14f0*/  MOV R23, R26 ;  /* 0x0000001a00177202 */ /* 0x000fce0000000f00 */
.L_x_162:
[----:B------:R-:W-:Y:S05]  /*1500*/  BSYNC.RECONVERGENT B1 ;  /* 0x0000000000017941 */ /* 0x000fea0003800200 */
.L_x_160:
        /* <DEDUP_REMOVED lines=29> */
.L_x_164:
[----:B------:R-:W-:Y:S01]  /*16e0*/  IMAD.MOV.U32 R5, RZ, RZ, R20 ;  /* 0x000000ffff057224 */ /* 0x000fe200078e0014 */
[----:B------:R-:W-:-:S07]  /*16f0*/  MOV R6, 0x1710 ;  /* 0x0000171000067802 */ /* 0x000fce0000000f00 */
[----:B------:R-:W-:Y:S05]  /*1700*/  CALL.REL.NOINC `($__internal_4_$__cuda_sm20_rem_u64) ;  /* 0x0000005800007944 */ /* 0x000fea0003c00000 */
[----:B------:R-:W-:Y:S01]  /*1710*/  MOV R20, R5 ;  /* 0x0000000500147202 */ /* 0x000fe20000000f00 */
[----:B------:R-:W-:-:S07]  /*1720*/  IMAD.MOV.U32 R21, RZ, RZ, R26 ;  /* 0x000000ffff157224 */ /* 0x000fce00078e001a */
.L_x_165:
[----:B------:R-:W-:Y:S05]  /*1730*/  BSYNC.RECONVERGENT B1 ;  /* 0x0000000000017941 */ /* 0x000fea0003800200 */
.L_x_163:
[C---:B------:R-:W-:Y:S01]  /*1740*/  SHF.L.U64.HI R26, R20.reuse, 0x12, R21 ;  /* 0x00000012141a7819 */ /* 0x040fe20000010215 */
[----:B------:R-:W-:Y:S01]  /*1750*/  BSSY.RECONVERGENT B1, `(.L_x_166) ;  /* 0x000001d000017945 */ /* 0x000fe20003800200 */
[----:B------:R-:W-:Y:S02]  /*1760*/  IMAD.SHL.U32 R6, R20, 0x40000, RZ ;  /* 0x0004000014067824 */ /* 0x000fe400078e00ff */
        /* <DEDUP_REMOVED lines=22> */
.L_x_167:
[----:B------:R-:W-:Y:S01]  /*18d0*/  IMAD.MOV.U32 R5, RZ, RZ, R6 ;  /* 0x000000ffff057224 */ /* 0x000fe200078e0006 */
[----:B------:R-:W-:-:S07]  /*18e0*/  MOV R6, 0x1900 ;  /* 0x0000190000067802 */ /* 0x000fce0000000f00 */
[----:B------:R-:W-:Y:S05]  /*18f0*/  CALL.REL.NOINC `($__internal_4_$__cuda_sm20_rem_u64) ;  /* 0x0000005400847944 */ /* 0x000fea0003c00000 */
[----:B------:R-:W-:Y:S01]  /*1900*/  IMAD.MOV.U32 R20, RZ, RZ, R5 ;  /* 0x000000ffff147224 */ /* 0x000fe200078e0005 */
[----:B------:R-:W-:-:S07]  /*1910*/  MOV R21, R26 ;  /* 0x0000001a00157202 */ /* 0x000fce0000000f00 */
.L_x_168:
[----:B------:R-:W-:Y:S05]  /*1920*/  BSYNC.RECONVERGENT B1 ;  /* 0x0000000000017941 */ /* 0x000fea0003800200 */
.L_x_166:
[----:B------:R-:W-:Y:S01]  /*1930*/  IADD3 R26, P0, PT, R22, R20, RZ ;  /* 0x00000014161a7210 */ /* 0x000fe20007f1e0ff */
[----:B------:R-:W-:Y:S04]  /*1940*/  BSSY.RECONVERGENT B1, `(.L_x_169) ;  /* 0x000001e000017945 */ /* 0x000fe80003800200 */
[----:B------:R-:W-:-:S05]  /*1950*/  IMAD.X R20, R23, 0x1, R21, P0 ;  /* 0x0000000117147824 */ /* 0x000fca00000e0615 */
        /* <DEDUP_REMOVED lines=22> */
.L_x_170:
[----:B------:R-:W-:Y:S01]  /*1ac0*/  MOV R5, R26 ;  /* 0x0000001a00057202 */ /* 0x000fe20000000f00 */
[----:B------:R-:W-:Y:S01]  /*1ad0*/  IMAD.MOV.U32 R26, RZ, RZ, R20 ;  /* 0x000000ffff1a7224 */ /* 0x000fe200078e0014 */
[----:B------:R-:W-:-:S07]  /*1ae0*/  MOV R6, 0x1b00 ;  /* 0x00001b0000067802 */ /* 0x000fce0000000f00 */
[----:B------:R-:W-:Y:S05]  /*1af0*/  CALL.REL.NOINC `($__internal_4_$__cuda_sm20_rem_u64) ;  /* 0x0000005400047944 */ /* 0x000fea0003c00000 */
[----:B------:R-:W-:Y:S01]  /*1b00*/  IMAD.MOV.U32 R27, RZ, RZ, R26 ;  /* 0x000000ffff1b7224 */ /* 0x000fe200078e001a */
[----:B------:R-:W-:-:S07]  /*1b10*/  MOV R26, R5 ;  /* 0x00000005001a7202 */ /* 0x000fce0000000f00 */
.L_x_171:
[----:B------:R-:W-:Y:S05]  /*1b20*/  BSYNC.RECONVERGENT B1 ;  /* 0x0000000000017941 */ /* 0x000fea0003800200 */
.L_x_169:
[----:B------:R-:W-:-:S06]  /*1b30*/  IMAD.WIDE.U32 R20, R9, 0x8, R16 ;  /* 0x0000000809147825 */ /* 0x000fcc00078e0010 */
[----:B------:R-:W2:Y:S01]  /*1b40*/  LDG.E.64 R20, desc[UR8][R20.64] ;  /* 0x0000000814147981 */ /* 0x000ea2000c1e1b00 */
[----:B------:R-:W-:Y:S03]  /*1b50*/  BSSY.RECONVERGENT B1, `(.L_x_172) ;  /* 0x000001e000017945 */ /* 0x000fe60003800200 */
[----:B------:R0:W-:Y:S01]  /*1b60*/  STS.64 [R11], R26 ;  /* 0x0000001a0b007388 */ /* 0x0001e20000000a00 */
[----:B--2---:R-:W-:-:S04]  /*1b70*/  LOP3.LUT R5, R21, R19, RZ, 0xfc, !PT ;  /* 0x0000001315057212 */ /* 0x004fc800078efcff */
[----:B------:R-:W-:-:S13]  /*1b80*/  ISETP.NE.U32.AND P0, PT, R5, RZ, PT ;  /* 0x000000ff0500720c */ /* 0x000fda0003f05070 */
[----:B0-----:R-:W-:Y:S05]  /*1b90*/  @P0 BRA `(.L_x_173) ;  /* 0x00000000004c0947 */ /* 0x001fea0003800000 */
        /* <DEDUP_REMOVED lines=19> */
.L_x_173:
[----:B------:R-:W-:Y:S01]  /*1cd0*/  IMAD.MOV.U32 R6, RZ, RZ, R20 ;  /* 0x000000ffff067224 */ /* 0x000fe200078e0014 */
[----:B------:R-:W-:Y:S02]  /*1ce0*/  MOV R26, R21 ;  /* 0x00000015001a7202 */ /* 0x000fe40000000f00 */
[----:B------:R-:W-:-:S07]  /*1cf0*/  MOV R5, 0x1d10 ;  /* 0x00001d1000057802 */ /* 0x000fce0000000f00 */
[----:B------:R-:W-:Y:S05]  /*1d00*/  CALL.REL.NOINC `($__internal_3_$__cuda_sm20_rem_s64) ;  /* 0x0000004c00487944 */ /* 0x000fea0003c00000 */
[----:B------:R-:W-:Y:S02]  /*1d10*/  IMAD.MOV.U32 R20, RZ, RZ, R24 ;  /* 0x000000ffff147224 */ /* 0x000fe400078e0018 */
[----:B------:R-:W-:-:S07]  /*1d20*/  IMAD.MOV.U32 R21, RZ, RZ, R25 ;  /* 0x000000ffff157224 */ /* 0x000fce00078e0019 */
.L_x_174:
[----:B------:R-:W-:Y:S05]  /*1d30*/  BSYNC.RECONVERGENT B1 ;  /* 0x0000000000017941 */ /* 0x000fea0003800200 */
.L_x_172:
[----:B------:R-:W-:Y:S01]  /*1d40*/  IADD3 R6, P0, PT, R18, R20, RZ ;  /* 0x0000001412067210 */ /* 0x000fe20007f1e0ff */
[----:B------:R-:W-:Y:S03]  /*1d50*/  BSSY.RECONVERGENT B1, `(.L_x_175) ;  /* 0x000001a000017945 */ /* 0x000fe60003800200 */
[----:B------:R-:W-:-:S04]  /*1d60*/  IADD3.X R26, PT, PT, R19, R21, RZ, P0, !PT ;  /* 0x00000015131a7210 */ /* 0x000fc800007fe4ff */
        /* <DEDUP_REMOVED lines=22> */
.L_x_176:
[----:B------:R-:W-:-:S07]  /*1ed0*/  MOV R5, 0x1ef0 ;  /* 0x00001ef000057802 */ /* 0x000fce0000000f00 */
[----:B------:R-:W-:Y:S05]  /*1ee0*/  CALL.REL.NOINC `($__internal_3_$__cuda_sm20_rem_s64) ;  /* 0x0000004800d07944 */ /* 0x000fea0003c00000 */
.L_x_177:
[----:B------:R-:W-:Y:S05]  /*1ef0*/  BSYNC.RECONVERGENT B1 ;  /* 0x0000000000017941 */ /* 0x000fea0003800200 */
.L_x_175:
[----:B------:R-:W-:-:S06]  /*1f00*/  IMAD.WIDE.U32 R20, R9, 0x8, R14 ;  /* 0x0000000809147825 */ /* 0x000fcc00078e000e */
        /* <DEDUP_REMOVED lines=27> */
.L_x_179:
[----:B------:R-:W-:Y:S02]  /*20c0*/  MOV R5, R22 ;  /* 0x0000001600057202 */ /* 0x000fe40000000f00 */
[----:B------:R-:W-:-:S07]  /*20d0*/  MOV R6, 0x20f0 ;  /* 0x000020f000067802 */ /* 0x000fce0000000f00 */
[----:B------:R-:W-:Y:S05]  /*20e0*/  CALL.REL.NOINC `($__internal_4_$__cuda_sm20_rem_u64) ;  /* 0x0000004c00887944 */ /* 0x000fea0003c00000 */
[----:B------:R-:W-:Y:S02]  /*20f0*/  IMAD.MOV.U32 R22, RZ, RZ, R5 ;  /* 0x000000ffff167224 */ /* 0x000fe400078e0005 */
[----:B------:R-:W-:-:S07]  /*2100*/  IMAD.MOV.U32 R23, RZ, RZ, R26 ;  /* 0x000000ffff177224 */ /* 0x000fce00078e001a */
.L_x_180:
[----:B------:R-:W-:Y:S05]  /*2110*/  BSYNC.RECONVERGENT B1 ;  /* 0x0000000000017941 */ /* 0x000fea0003800200 */
.L_x_178:
[--C-:B------:R-:W-:Y:S01]  /*2120*/  SHF.R.U32.HI R27, RZ, 0x12, R21.reuse ;  /* 0x00000012ff1b7819 */ /* 0x100fe20000011615 */
[----:B------:R-:W-:Y:S01]  /*2130*/  BSSY.RECONVERGENT B1, `(.L_x_181) ;  /* 0x0000021000017945 */ /* 0x000fe20003800200 */
[----:B------:R-:W-:-:S03]  /*2140*/  SHF.R.U64 R5, R20, 0x12, R21 ;  /* 0x0000001214057819 */ /* 0x000fc60000001215 */
[-C--:B------:R-:W-:Y:S02]  /*2150*/  IMAD R27, R27, R24.reuse, RZ ;  /* 0x000000181b1b7224 */ /* 0x080fe400078e02ff */
[----:B------:R-:W-:-:S04]  /*2160*/  IMAD.WIDE.U32 R20, R5, R24, RZ ;  /* 0x0000001805147225 */ /* 0x000fc800078e00ff */
[----:B------:R-:W-:-:S05]  /*2170*/  IMAD R27, R25, R5, R27 ;  /* 0x00000005191b7224 */ /* 0x000fca00078e021b */
[----:B------:R-:W-:-:S04]  /*2180*/  IADD3 R26, PT, PT, R21, R27, RZ ;  /* 0x0000001b151a7210 */ /* 0x000fc80007ffe0ff */
        /* <DEDUP_REMOVED lines=22> */
.L_x_182:
[----:B------:R-:W-:Y:S01]  /*22f0*/  IMAD.MOV.U32 R5, RZ, RZ, R20 ;  /* 0x000000ffff057224 */ /* 0x000fe200078e0014 */
[----:B------:R-:W-:-:S07]  /*2300*/  MOV R6, 0x2320 ;  /* 0x0000232000067802 */ /* 0x000fce0000000f00 */
[----:B------:R-:W-:Y:S05]  /*2310*/  CALL.REL.NOINC `($__internal_4_$__cuda_sm20_rem_u64) ;  /* 0x0000004800fc7944 */ /* 0x000fea0003c00000 */
[----:B------:R-:W-:Y:S01]  /*2320*/  MOV R20, R5 ;  /* 0x0000000500147202 */ /* 0x000fe20000000f00 */
[----:B------:R-:W-:-:S07]  /*2330*/  IMAD.MOV.U32 R21, RZ, RZ, R26 ;  /* 0x000000ffff157224 */ /* 0x000fce00078e001a */
.L_x_183:
[----:B------:R-:W-:Y:S05]  /*2340*/  BSYNC.RECONVERGENT B1 ;  /* 0x0000000000017941 */ /* 0x000fea0003800200 */
.L_x_181:
        /* <DEDUP_REMOVED lines=25> */
.L_x_185:
[----:B------:R-:W-:Y:S01]  /*24e0*/  IMAD.MOV.U32 R5, RZ, RZ, R6 ;  /* 0x000000ffff057224 */ /* 0x000fe200078e0006 */
[----:B------:R-:W-:-:S07]  /*24f0*/  MOV R6, 0x2510 ;  /* 0x0000251000067802 */ /* 0x000fce0000000f00 */
[----:B------:R-:W-:Y:S05]  /*2500*/  CALL.REL.NOINC `($__internal_4_$__cuda_sm20_rem_u64) ;  /* 0x0000004800807944 */ /* 0x000fea0003c00000 */
[----:B------:R-:W-:Y:S01]  /*2510*/  IMAD.MOV.U32 R20, RZ, RZ, R5 ;  /* 0x000000ffff147224 */ /* 0x000fe200078e0005 */
[----:B------:R-:W-:-:S07]  /*2520*/  MOV R21, R26 ;  /* 0x0000001a00157202 */ /* 0x000fce0000000f00 */
.L_x_186:
[----:B------:R-:W-:Y:S05]  /*2530*/  BSYNC.RECONVERGENT B1 ;  /* 0x0000000000017941 */ /* 0x000fea0003800200 */
.L_x_184:
        /* <DEDUP_REMOVED lines=25> */
.L_x_188:
[----:B------:R-:W-:Y:S01]  /*26d0*/  MOV R5, R26 ;  /* 0x0000001a00057202 */ /* 0x000fe20000000f00 */
[----:B------:R-:W-:Y:S01]  /*26e0*/  IMAD.MOV.U32 R26, RZ, RZ, R20 ;  /* 0x000000ffff1a7224 */ /* 0x000fe200078e0014 */
[----:B------:R-:W-:-:S07]  /*26f0*/  MOV R6, 0x2710 ;  /* 0x0000271000067802 */ /* 0x000fce0000000f00 */
[----:B------:R-:W-:Y:S05]  /*2700*/  CALL.REL.NOINC `($__internal_4_$__cuda_sm20_rem_u64) ;  /* 0x0000004800007944 */ /* 0x000fea0003c00000 */
[----:B------:R-:W-:Y:S01]  /*2710*/  IMAD.MOV.U32 R27, RZ, RZ, R26 ;  /* 0x000000ffff1b7224 */ /* 0x000fe200078e001a */
[----:B------:R-:W-:-:S07]  /*2720*/  MOV R26, R5 ;  /* 0x00000005001a7202 */ /* 0x000fce0000000f00 */
.L_x_189:
[----:B------:R-:W-:Y:S05]  /*2730*/  BSYNC.RECONVERGENT B1 ;  /* 0x0000000000017941 */ /* 0x000fea0003800200 */
.L_x_187:
[----:B------:R-:W-:-:S06]  /*2740*/  IMAD.WIDE.U32 R20, R8, 0x8, R16 ;  /* 0x0000000808147825 */ /* 0x000fcc00078e0010 */
[----:B------:R-:W2:Y:S01]  /*2750*/  LDG.E.64 R20, desc[UR8][R20.64] ;  /* 0x0000000814147981 */ /* 0x000ea2000c1e1b00 */
[----:B------:R-:W-:Y:S01]  /*2760*/  IMAD R5, R2, 0x8, R11 ;  /* 0x0000000802057824 */ /* 0x000fe200078e020b */
[----:B------:R-:W-:Y:S04]  /*2770*/  BSSY.RECONVERGENT B1, `(.L_x_190) ;  /* 0x000001e000017945 */ /* 0x000fe80003800200 */
[----:B------:R0:W-:Y:S01]  /*2780*/  STS.64 [R5], R26 ;  /* 0x0000001a05007388 */ /* 0x0001e20000000a00 */
[----:B--2---:R-:W-:-:S04]  /*2790*/  LOP3.LUT R6, R21, R19, RZ, 0xfc, !PT ;  /* 0x0000001315067212 */ /* 0x004fc800078efcff */
[----:B------:R-:W-:-:S13]  /*27a0*/  ISETP.NE.U32.AND P0, PT, R6, RZ, PT ;  /* 0x000000ff0600720c */ /* 0x000fda0003f05070 */
[----:B0-----:R-:W-:Y:S05]  /*27b0*/  @P0 BRA `(.L_x_191) ;  /* 0x00000000004c0947 */ /* 0x001fea0003800000 */
        /* <DEDUP_REMOVED lines=19> */
.L_x_191:
[----:B------:R-:W-:Y:S01]  /*28f0*/  MOV R6, R20 ;  /* 0x0000001400067202 */ /* 0x000fe20000000f00 */
[----:B------:R-:W-:Y:S01]  /*2900*/  IMAD.MOV.U32 R26, RZ, RZ, R21 ;  /* 0x000000ffff1a7224 */ /* 0x000fe200078e0015 */
[----:B------:R-:W-:-:S07]  /*2910*/  MOV R5, 0x2930 ;  /* 0x0000293000057802 */ /* 0x000fce0000000f00 */
[----:B------:R-:W-:Y:S05]  /*2920*/  CALL.REL.NOINC `($__internal_3_$__cuda_sm20_rem_s64) ;  /* 0x0000004000407944 */ /* 0x000fea0003c00000 */
[----:B------:R-:W-:Y:S01]  /*2930*/  IMAD.MOV.U32 R20, RZ, RZ, R24 ;  /* 0x000000ffff147224 */ /* 0x000fe200078e0018 */
[----:B------:R-:W-:-:S07]  /*2940*/  MOV R21, R25 ;  /* 0x0000001900157202 */ /* 0x000fce0000000f00 */
.L_x_192:
[----:B------:R-:W-:Y:S05]  /*2950*/  BSYNC.RECONVERGENT B1 ;  /* 0x0000000000017941 */ /* 0x000fea0003800200 */
.L_x_190:
        /* <DEDUP_REMOVED lines=25> */
.L_x_194:
[----:B------:R-:W-:-:S07]  /*2af0*/  MOV R5, 0x2b10 ;  /* 0x00002b1000057802 */ /* 0x000fce0000000f00 */
[----:B------:R-:W-:Y:S05]  /*2b00*/  CALL.REL.NOINC `($__internal_3_$__cuda_sm20_rem_s64) ;  /* 0x0000003c00c87944 */ /* 0x000fea0003c00000 */
.L_x_195:
[----:B------:R-:W-:Y:S05]  /*2b10*/  BSYNC.RECONVERGENT B1 ;  /* 0x0000000000017941 */ /* 0x000fea0003800200 */
.L_x_193:
        /* <DEDUP_REMOVED lines=10> */
[----:B------:R-:W-:Y:S01]  /*2bc0*/  IMAD.MOV R5, RZ, RZ, -R18 ;  /* 0x000000ffff057224 */ /* 0x000fe200078e0a12 */
[----:B------:R-:W-:Y:S01]  /*2bd0*/  ISETP.NE.U32.AND P1, PT, R18, RZ, PT ;  /* 0x000000ff1200720c */ /* 0x000fe20003f25070 */
[----:B------:R-:W-:-:S05]  /*2be0*/  HFMA2 R23, -RZ, RZ, 0, 0 ;  /* 0x00000000ff177431 */ /* 0x000fca00000001ff */
        /* <DEDUP_REMOVED lines=15> */
.L_x_197:
[----:B------:R-:W-:Y:S01]  /*2ce0*/  IMAD.MOV.U32 R5, RZ, RZ, R22 ;  /* 0x000000ffff057224 */ /* 0x000fe200078e0016 */
[----:B------:R-:W-:-:S07]  /*2cf0*/  MOV R6, 0x2d10 ;  /* 0x00002d1000067802 */ /* 0x000fce0000000f00 */
[----:B------:R-:W-:Y:S05]  /*2d00*/  CALL.REL.NOINC `($__internal_4_$__cuda_sm20_rem_u64) ;  /* 0x0000004000807944 */ /* 0x000fea0003c00000 */
[----:B------:R-:W-:Y:S01]  /*2d10*/  IMAD.MOV.U32 R22, RZ, RZ, R5 ;  /* 0x000000ffff167224 */ /* 0x000fe200078e0005 */
[----:B------:R-:W-:-:S07]  /*2d20*/  MOV R23, R26 ;  /* 0x0000001a00177202 */ /* 0x000fce0000000f00 */
.L_x_198:
[----:B------:R-:W-:Y:S05]  /*2d30*/  BSYNC.RECONVERGENT B1 ;  /* 0x0000000000017941 */ /* 0x000fea0003800200 */
.L_x_196:
        /* <DEDUP_REMOVED lines=29> */
.L_x_200:
[----:B------:R-:W-:Y:S02]  /*2f10*/  MOV R5, R20 ;  /* 0x0000001400057202 */ /* 0x000fe40000000f00 */
[----:B------:R-:W-:-:S07]  /*2f20*/  MOV R6, 0x2f40 ;  /* 0x00002f4000067802 */ /* 0x000fce0000000f00 */
[----:B------:R-:W-:Y:S05]  /*2f30*/  CALL.REL.NOINC `($__internal_4_$__cuda_sm20_rem_u64) ;  /* 0x0000003c00f47944 */ /* 0x000fea0003c00000 */
[----:B------:R-:W-:Y:S02]  /*2f40*/  IMAD.MOV.U32 R20, RZ, RZ, R5 ;  /* 0x000000ffff147224 */ /* 0x000fe400078e0005 */
[----:B------:R-:W-:-:S07]  /*2f50*/  IMAD.MOV.U32 R21, RZ, RZ, R26 ;  /* 0x000000ffff157224 */ /* 0x000fce00078e001a */
.L_x_201:
[----:B------:R-:W-:Y:S05]  /*2f60*/  BSYNC.RECONVERGENT B1 ;  /* 0x0000000000017941 */ /* 0x000fea0003800200 */
.L_x_199:
[C---:B------:R-:W-:Y:S01]  /*2f70*/  SHF.L.U64.HI R26, R20.reuse, 0x12, R21 ;  /* 0x00000012141a7819 */ /* 0x040fe20000010215 */
[----:B------:R-:W-:Y:S01]  /*2f80*/  BSSY.RECONVERGENT B1, `(.L_x_202) ;  /* 0x000001d000017945 */ /* 0x000fe20003800200 */
[----:B------:R-:W-:Y:S02]  /*2f90*/  SHF.L.U32 R6, R20, 0x12, RZ ;  /* 0x0000001214067819 */ /* 0x000fe400000006ff */
[----:B------:R-:W-:-:S04]  /*2fa0*/  LOP3.LUT R5, R26, R19, RZ, 0xfc, !PT ;  /* 0x000000131a057212 */ /* 0x000fc800078efcff */
[----:B------:R-:W-:-:S13]  /*2fb0*/  ISETP.NE.U32.AND P0, PT, R5, RZ, PT ;  /* 0x000000ff0500720c */ /* 0x000fda0003f05070 */
[----:B------:R-:W-:Y:S05]  /*2fc0*/  @P0 BRA `(.L_x_203) ;  /* 0x00000000004c0947 */ /* 0x000fea0003800000 */
[----:B------:R-:W0:Y:S01]  /*2fd0*/  I2F.U32.RP R24, R18 ;  /* 0x0000001200187306 */ /* 0x000e220000209000 */
[----:B------:R-:W-:Y:S02]  /*2fe0*/  HFMA2 R20, -RZ, RZ, 0, 0 ;  /* 0x00000000ff147431 */ /* 0x000fe400000001ff */
[----:B------:R-:W-:Y:S01]  /*2ff0*/  IMAD.MOV R5, RZ, RZ, -R18 ;  /* 0x000000ffff057224 */ /* 0x000fe200078e0a12 */
[----:B------:R-:W-:-:S04]  /*3000*/  ISETP.NE.U32.AND P1, PT, R18, RZ, PT ;  /* 0x000000ff1200720c */ /* 0x000fc80003f25070 */
        /* <DEDUP_REMOVED lines=15> */
.L_x_203:
[----:B------:R-:W-:Y:S01]  /*3100*/  IMAD.MOV.U32 R5, RZ, RZ, R6 ;  /* 0x000000ffff057224 */ /* 0x000fe200078e0006 */
[----:B------:R-:W-:-:S07]  /*3110*/  MOV R6, 0x3130 ;  /* 0x0000313000067802 */ /* 0x000fce0000000f00 */
[----:B------:R-:W-:Y:S05]  /*3120*/  CALL.REL.NOINC `($__internal_4_$__cuda_sm20_rem_u64) ;  /* 0x0000003c00787944 */ /* 0x000fea0003c00000 */
[----:B------:R-:W-:Y:S01]  /*3130*/  MOV R20, R5 ;  /* 0x0000000500147202 */ /* 0x000fe20000000f00 */
[----:B------:R-:W-:-:S07]  /*3140*/  IMAD.MOV.U32 R21, RZ, RZ, R26 ;  /* 0x000000ffff157224 */ /* 0x000fce00078e001a */
.L_x_204:
[----:B------:R-:W-:Y:S05]  /*3150*/  BSYNC.RECONVERGENT B1 ;  /* 0x0000000000017941 */ /* 0x000fea0003800200 */
.L_x_202:
        /* <DEDUP_REMOVED lines=25> */
.L_x_206:
[----:B------:R-:W-:Y:S01]  /*32f0*/  IMAD.MOV.U32 R5, RZ, RZ, R26 ;  /* 0x000000ffff057224 */ /* 0x000fe200078e001a */
[----:B------:R-:W-:Y:S01]  /*3300*/  MOV R6, 0x3330 ;  /* 0x0000333000067802 */ /* 0x000fe20000000f00 */
[----:B------:R-:W-:-:S07]  /*3310*/  IMAD.MOV.U32 R26, RZ, RZ, R20 ;  /* 0x000000ffff1a7224 */ /* 0x000fce00078e0014 */
[----:B------:R-:W-:Y:S05]  /*3320*/  CALL.REL.NOINC `($__internal_4_$__cuda_sm20_rem_u64) ;  /* 0x0000003800f87944 */ /* 0x000fea0003c00000 */
[----:B------:R-:W-:Y:S01]  /*3330*/  MOV R27, R26 ;  /* 0x0000001a001b7202 */ /* 0x000fe20000000f00 */
[----:B------:R-:W-:-:S07]  /*3340*/  IMAD.MOV.U32 R26, RZ, RZ, R5 ;  /* 0x000000ffff1a7224 */ /* 0x000fce00078e0005 */
.L_x_207:
[----:B------:R-:W-:Y:S05]  /*3350*/  BSYNC.RECONVERGENT B1 ;  /* 0x0000000000017941 */ /* 0x000fea0003800200 */
.L_x_205:
        /* <DEDUP_REMOVED lines=27> */
.L_x_209:
[----:B------:R-:W-:Y:S01]  /*3510*/  IMAD.MOV.U32 R6, RZ, RZ, R20 ;  /* 0x000000ffff067224 */ /* 0x000fe200078e0014 */
[----:B------:R-:W-:Y:S01]  /*3520*/  MOV R5, 0x3550 ;  /* 0x0000355000057802 */ /* 0x000fe20000000f00 */
[----:B------:R-:W-:-:S07]  /*3530*/  IMAD.MOV.U32 R26, RZ, RZ, R21 ;  /* 0x000000ffff1a7224 */ /* 0x000fce00078e0015 */
[----:B------:R-:W-:Y:S05]  /*3540*/  CALL.REL.NOINC `($__internal_3_$__cuda_sm20_rem_s64) ;  /* 0x0000003400387944 */ /* 0x000fea0003c00000 */
[----:B------:R-:W-:Y:S01]  /*3550*/  MOV R20, R24 ;  /* 0x0000001800147202 */ /* 0x000fe20000000f00 */
[----:B------:R-:W-:-:S07]  /*3560*/  IMAD.MOV.U32 R21, RZ, RZ, R25 ;  /* 0x000000ffff157224 */ /* 0x000fce00078e0019 */
.L_x_210:
[----:B------:R-:W-:Y:S05]  /*3570*/  BSYNC.RECONVERGENT B1 ;  /* 0x0000000000017941 */ /* 0x000fea0003800200 */
.L_x_208:
        /* <DEDUP_REMOVED lines=25> */
.L_x_212:
[----:B------:R-:W-:-:S07]  /*3710*/  MOV R5, 0x3730 ;  /* 0x0000373000057802 */ /* 0x000fce0000000f00 */
[----:B------:R-:W-:Y:S05]  /*3720*/  CALL.REL.NOINC `($__internal_3_$__cuda_sm20_rem_s64) ;  /* 0x0000003000c07944 */ /* 0x000fea0003c00000 */
.L_x_213:
[----:B------:R-:W-:Y:S05]  /*3730*/  BSYNC.RECONVERGENT B1 ;  /* 0x0000000000017941 */ /* 0x000fea0003800200 */
.L_x_211:
        /* <DEDUP_REMOVED lines=28> */
.L_x_215:
[----:B------:R-:W-:Y:S01]  /*3900*/  IMAD.MOV.U32 R5, RZ, RZ, R22 ;  /* 0x000000ffff057224 */ /* 0x000fe200078e0016 */
[----:B------:R-:W-:-:S07]  /*3910*/  MOV R6, 0x3930 ;  /* 0x0000393000067802 */ /* 0x000fce0000000f00 */
[----:B------:R-:W-:Y:S05]  /*3920*/  CALL.REL.NOINC `($__internal_4_$__cuda_sm20_rem_u64) ;  /* 0x0000003400787944 */ /* 0x000fea0003c00000 */
[----:B------:R-:W-:Y:S01]  /*3930*/  MOV R22, R5 ;  /* 0x0000000500167202 */ /* 0x000fe20000000f00 */
[----:B------:R-:W-:-:S07]  /*3940*/  IMAD.MOV.U32 R23, RZ, RZ, R26 ;  /* 0x000000ffff177224 */ /* 0x000fce00078e001a */
.L_x_216:
[----:B------:R-:W-:Y:S05]  /*3950*/  BSYNC.RECONVERGENT B1 ;  /* 0x0000000000017941 */ /* 0x000fea0003800200 */
.L_x_214:
        /* <DEDUP_REMOVED lines=29> */
.L_x_218:
[----:B------:R-:W-:Y:S01]  /*3b30*/  IMAD.MOV.U32 R5, RZ, RZ, R20 ;  /* 0x000000ffff057224 */ /* 0x000fe200078e0014 */
[----:B------:R-:W-:-:S07]  /*3b40*/  MOV R6, 0x3b60 ;  /* 0x00003b6000067802 */ /* 0x000fce0000000f00 */
[----:B------:R-:W-:Y:S05]  /*3b50*/  CALL.REL.NOINC `($__internal_4_$__cuda_sm20_rem_u64) ;  /* 0x0000003000ec7944 */ /* 0x000fea0003c00000 */
[----:B------:R-:W-:Y:S01]  /*3b60*/  IMAD.MOV.U32 R20, RZ, RZ, R5 ;  /* 0x000000ffff147224 */ /* 0x000fe200078e0005 */
[----:B------:R-:W-:-:S07]  /*3b70*/  MOV R21, R26 ;  /* 0x0000001a00157202 */ /* 0x000fce0000000f00 */
.L_x_219:
[----:B------:R-:W-:Y:S05]  /*3b80*/  BSYNC.RECONVERGENT B1 ;  /* 0x0000000000017941 */ /* 0x000fea0003800200 */
.L_x_217:
[C---:B------:R-:W-:Y:S01]  /*3b90*/  SHF.L.U64.HI R26, R20.reuse, 0x12, R21 ;  /* 0x00000012141a7819 */ /* 0x040fe20000010215 */
[----:B------:R-:W-:Y:S01]  /*3ba0*/  BSSY.RECONVERGENT B1, `(.L_x_220) ;  /* 0x000001d000017945 */ /* 0x000fe20003800200 */
[----:B------:R-:W-:Y:S02]  /*3bb0*/  IMAD.SHL.U32 R6, R20, 0x40000, RZ ;  /* 0x0004000014067824 */ /* 0x000fe400078e00ff */
        /* <DEDUP_REMOVED lines=22> */
.L_x_221:
[----:B------:R-:W-:Y:S02]  /*3d20*/  MOV R5, R6 ;  /* 0x0000000600057202 */ /* 0x000fe40000000f00 */
[----:B------:R-:W-:-:S07]  /*3d30*/  MOV R6, 0x3d50 ;  /* 0x00003d5000067802 */ /* 0x000fce0000000f00 */
[----:B------:R-:W-:Y:S05]  /*3d40*/  CALL.REL.NOINC `($__internal_4_$__cuda_sm20_rem_u64) ;  /* 0x0000003000707944 */ /* 0x000fea0003c00000 */
[----:B------:R-:W-:Y:S02]  /*3d50*/  IMAD.MOV.U32 R20, RZ, RZ, R5 ;  /* 0x000000ffff147224 */ /* 0x000fe400078e0005 */
[----:B------:R-:W-:-:S07]  /*3d60*/  IMAD.MOV.U32 R21, RZ, RZ, R26 ;  /* 0x000000ffff157224 */ /* 0x000fce00078e001a */
.L_x_222:
[----:B------:R-:W-:Y:S05]  /*3d70*/  BSYNC.RECONVERGENT B1 ;  /* 0x0000000000017941 */ /* 0x000fea0003800200 */
.L_x_220:
        /* <DEDUP_REMOVED lines=25> */
.L_x_224:
[----:B------:R-:W-:Y:S01]  /*3f10*/  IMAD.MOV.U32 R5, RZ, RZ, R26 ;  /* 0x000000ffff057224 */ /* 0x000fe200078e001a */
[----:B------:R-:W-:Y:S02]  /*3f20*/  MOV R26, R20 ;  /* 0x00000014001a7202 */ /* 0x000fe40000000f00 */
[----:B------:R-:W-:-:S07]  /*3f30*/  MOV R6, 0x3f50 ;  /* 0x00003f5000067802 */ /* 0x000fce0000000f00 */
[----:B------:R-:W-:Y:S05]  /*3f40*/  CALL.REL.NOINC `($__internal_4_$__cuda_sm20_rem_u64) ;  /* 0x0000002c00f07944 */ /* 0x000fea0003c00000 */
[----:B------:R-:W-:Y:S02]  /*3f50*/  IMAD.MOV.U32 R27, RZ, RZ, R26 ;  /* 0x000000ffff1b7224 */ /* 0x000fe400078e001a */
[----:B------:R-:W-:-:S07]  /*3f60*/  IMAD.MOV.U32 R26, RZ, RZ, R5 ;  /* 0x000000ffff1a7224 */ /* 0x000fce00078e0005 */
.L_x_225:
[----:B------:R-:W-:Y:S05]  /*3f70*/  BSYNC.RECONVERGENT B1 ;  /* 0x0000000000017941 */ /* 0x000fea0003800200 */
.L_x_223:
[C---:B------:R-:W-:Y:S01]  /*3f80*/  IMAD R5, R2.reuse, 0x18, R11 ;  /* 0x0000001802057824 */ /* 0x040fe200078e020b */
[C---:B------:R-:W-:Y:S01]  /*3f90*/  LEA R12, R2.reuse, R12, 0x2 ;  /* 0x0000000c020c7211 */ /* 0x040fe200078e10ff */
[C---:B------:R-:W-:Y:S01]  /*3fa0*/  IMAD R9, R2.reuse, 0x4, R9 ;  /* 0x0000000402097824 */ /* 0x040fe200078e0209 */
[C---:B------:R-:W-:Y:S01]  /*3fb0*/  LEA R7, R2.reuse, R7, 0x2 ;  /* 0x0000000702077211 */ /* 0x040fe200078e10ff */
[----:B------:R-:W-:Y:S01]  /*3fc0*/  IMAD R8, R2, 0x4, R8 ;  /* 0x0000000402087824 */ /* 0x000fe200078e0208 */
[----:B------:R0:W-:Y:S01]  /*3fd0*/  STS.64 [R5], R26 ;  /* 0x0000001a05007388 */ /* 0x0001e20000000a00 */
[----:B------:R-:W-:Y:S01]  /*3fe0*/  ISETP.GE.U32.AND P0, PT, R12, 0x1000, PT ;  /* 0x000010000c00780c */ /* 0x000fe20003f06070 */
[C---:B------:R-:W-:Y:S02]  /*3ff0*/  IMAD R10, R2.reuse, 0x4, R10 ;  /* 0x00000004020a7824 */ /* 0x040fe400078e020a */
[----:B------:R-:W-:-:S10]  /*4000*/  IMAD R11, R2, 0x20, R11 ;  /* 0x00000020020b7824 */ /* 0x000fd400078e020b */
[----:B0-----:R-:W-:Y:S05]  /*4010*/  @!P0 BRA `(.L_x_226) ;  /* 0xffffffcc00c48947 */ /* 0x001fea000383ffff */
[----:B------:R-:W-:Y:S05]  /*4020*/  BSYNC.RECONVERGENT B0 ;  /* 0x0000000000007941 */ /* 0x000fea0003800200 */
.L_x_153:
[----:B------:R-:W-:Y:S01]  /*4030*/  BAR.SYNC.DEFER_BLOCKING 0x0 ;  /* 0x0000000000007b1d */ /* 0x000fe20000010000 */
[----:B------:R-:W-:Y:S02]  /*4040*/  ISETP.NE.AND P0, PT, R4, 0x2, PT ;  /* 0x000000020400780c */ /* 0x000fe40003f05270 */
[----:B------:R-:W-:-:S03]  /*4050*/  MOV R5, R0 ;  /* 0x0000000000057202 */ /* 0x000fc60000000f00 */
[----:B------:R-:W-:Y:S08]  /*4060*/  BSSY.RECONVERGENT B0, `(.L_x_227) ;  /* 0x0000012000007945 */ /* 0x000ff00003800200 */
[----:B------:R-:W-:Y:S05]  /*4070*/  @!P0 BRA `(.L_x_228) ;  /* 0x0000000000408947 */ /* 0x000fea0003800000 */
[----:B------:R-:W-:Y:S02]  /*4080*/  IMAD.MOV.U32 R11, RZ, RZ, RZ ;  /* 0x000000ffff0b7224 */ /* 0x000fe400078e00ff */
[----:B------:R-:W-:-:S07]  /*4090*/  IMAD.MOV.U32 R5, RZ, RZ, R0 ;  /* 0x000000ffff057224 */ /* 0x000fce00078e0000 */
.L_x_229:
[----:B------:R-:W0:Y:S01]  /*40a0*/  BREV R6, R5 ;  /* 0x0000000500067301 */ /* 0x000e220000000000 */
[----:B------:R-:W-:-:S04]  /*40b0*/  IADD3 R11, PT, PT, R11, 0x1, RZ ;  /* 0x000000010b0b7810 */ /* 0x000fc80007ffe0ff */
        /* <DEDUP_REMOVED lines=12> */
.L_x_228:
[----:B------:R-:W-:Y:S05]  /*4180*/  BSYNC.RECONVERGENT B0 ;  /* 0x0000000000007941 */ /* 0x000fea0003800200 */
.L_x_227:
[----:B------:R-:W-:Y:S01]  /*4190*/  BSSY.RECONVERGENT B0, `(.L_x_230) ;  /* 0x000002b000007945 */ /* 0x000fe20003800200 */
.L_x_231:
        /* <DEDUP_REMOVED lines=43> */
.L_x_230:
[----:B------:R-:W1:Y:S01]  /*4450*/  I2F.U32.RP R5, R2 ;  /* 0x0000000200057306 */ /* 0x000e620000209000 */
[----:B------:R-:W-:Y:S01]  /*4460*/  IADD3 R13, PT, PT, -R13, 0x7ff, RZ ;  /* 0x000007ff0d0d7810 */ /* 0x000fe20007ffe1ff */
[----:B------:R-:W-:Y:S01]  /*4470*/  BAR.SYNC.DEFER_BLOCKING 0x0 ;  /* 0x0000000000007b1d */ /* 0x000fe20000010000 */
[----:B------:R-:W-:-:S05]  /*4480*/  ISETP.NE.U32.AND P2, PT, R2, RZ, PT ;  /* 0x000000ff0200720c */ /* 0x000fca0003f45070 */
[----:B------:R-:W-:Y:S01]  /*4490*/  UMOV UR7, 0x1 ;  /* 0x0000000100077882 */ /* 0x000fe20000000000 */
[----:B-1----:R-:W1:Y:S02]  /*44a0*/  MUFU.RCP R5, R5 ;  /* 0x0000000500057308 */ /* 0x002e640000001000 */
[----:B-1----:R-:W-:-:S06]  /*44b0*/  IADD3 R6, PT, PT, R5, 0xffffffe, RZ ;  /* 0x0ffffffe05067810 */ /* 0x002fcc0007ffe0ff */
[----:B------:R1:W2:Y:S02]  /*44c0*/  F2I.FTZ.U32.TRUNC.NTZ R7, R6 ;  /* 0x0000000600077305 */ /* 0x0002a4000021f000 */
[----:B-1----:R-:W-:Y:S02]  /*44d0*/  IMAD.MOV.U32 R6, RZ, RZ, RZ ;  /* 0x000000ffff067224 */ /* 0x002fe400078e00ff */
[----:B--2---:R-:W-:-:S04]  /*44e0*/  IMAD.MOV R9, RZ, RZ, -R7 ;  /* 0x000000ffff097224 */ /* 0x004fc800078e0a07 */
[----:B------:R-:W-:-:S04]  /*44f0*/  IMAD R9, R9, R2, RZ ;  /* 0x0000000209097224 */ /* 0x000fc800078e02ff */
[----:B------:R-:W-:-:S06]  /*4500*/  IMAD.HI.U32 R8, R7, R9, R6 ;  /* 0x0000000907087227 */ /* 0x000fcc00078e0006 */
        /* <DEDUP_REMOVED lines=9> */
.L_x_272:
[----:B------:R-:W-:Y:S01]  /*45a0*/  LOP3.LUT P0, RZ, R7, 0x1, RZ, 0xc0, !PT ;  /* 0x0000000107ff7812 */ /* 0x000fe2000780c0ff */
[----:B------:R-:W-:Y:S01]  /*45b0*/  UMOV UR4, 0x1 ;  /* 0x0000000100047882 */ /* 0x000fe20000000000 */
[----:B------:R-:W-:Y:S01]  /*45c0*/  UIADD3 UR10, UPT, UPT, UR7, -0x1, URZ ;  /* 0xffffffff070a7890 */ /* 0x000fe2000fffe0ff */
[----:B------:R-:W-:Y:S01]  /*45d0*/  BSSY.RECONVERGENT B0, `(.L_x_232) ;  /* 0x00000ae000007945 */ /* 0x000fe20003800200 */
[----:B------:R-:W-:Y:S01]  /*45e0*/  USHF.L.U32 UR4, UR4, UR7, URZ ;  /* 0x0000000704047299 */ /* 0x000fe200080006ff */
[----:B------:R-:W-:-:S03]  /*45f0*/  IMAD.MOV.U32 R8, RZ, RZ, R0 ;  /* 0x000000ffff087224 */ /* 0x000fc600078e0000 */
[----:B------:R-:W-:-:S05]  /*4600*/  ULEA.HI UR5, UR4, 0xffffffff, URZ, 0x1f ;  /* 0xffffffff04057891 */ /* 0x000fca000f8ff8ff */
[----:B-1----:R-:W-:Y:S07]  /*4610*/  @!P0 BRA `(.L_x_233) ;  /* 0x0000000800a48947 */ /* 0x002fee0003800000 */
[----:B0-----:R-:W0:Y:S01]  /*4620*/  LDC.64 R14, c[0x0][0x388] ;  /* 0x0000e200ff0e7b82 */ /* 0x001e220000000a00 */
[----:B------:R-:W-:Y:S01]  /*4630*/  UMOV UR4, 0x1000 ;  /* 0x0000100000047882 */ /* 0x000fe20000000000 */
[----:B------:R-:W-:Y:S01]  /*4640*/  LOP3.LUT R6, R0, UR5, RZ, 0xc0, !PT ;  /* 0x0000000500067c12 */ /* 0x000fe2000f8ec0ff */
[----:B------:R-:W-:-:S06]  /*4650*/  USHF.R.U32.HI UR4, URZ, UR10, UR4 ;  /* 0x0000000aff047299 */ /* 0x000fcc0008011604 */
[----:B------:R-:W-:-:S04]  /*4660*/  IMAD R5, R6, UR4, R3 ;  /* 0x0000000406057c24 */ /* 0x000fc8000f8e0203 */
        /* <DEDUP_REMOVED lines=9> */
[----:B------:R-:W-:Y:S01]  /*4700*/  IADD3 R5, PT, PT, R6, R5, RZ ;  /* 0x0000000506057210 */ /* 0x000fe20007ffe0ff */
[----:B0-----:R-:W-:-:S06]  /*4710*/  ULEA UR4, UR6, UR4, 0x18 ;  /* 0x0000000406047291 */ /* 0x001fcc000f8ec0ff */
[----:B------:R-:W-:-:S05]  /*4720*/  LEA R9, R5, UR4, 0x3 ;  /* 0x0000000405097c11 */ /* 0x000fca000f8e18ff */
[----:B------:R-:W-:Y:S01]  /*4730*/  IMAD.IADD R8, R9, 0x1, R8 ;  /* 0x0000000109087824 */ /* 0x000fe200078e0208 */
[----:B------:R-:W-:Y:S04]  /*4740*/  LDS.64 R12, [R9] ;  /* 0x00000000090c7984 */ /* 0x000fe80000000a00 */
[----:B------:R-:W0:Y:S01]  /*4750*/  LDS.64 R10, [R8] ;  /* 0x00000000080a7984 */ /* 0x000e220000000a00 */
[----:B--2---:R-:W-:-:S05]  /*4760*/  LOP3.LUT R17, R14, 0x3ffff, RZ, 0xc0, !PT ;  /* 0x0003ffff0e117812 */ /* 0x004fca00078ec0ff */
[-C--:B0-----:R-:W-:Y:S02]  /*4770*/  IMAD R5, R11, R17.reuse, RZ ;  /* 0x000000110b057224 */ /* 0x081fe400078e02ff */
[----:B------:R-:W-:-:S04]  /*4780*/  IMAD.WIDE.U32 R16, R10, R17, RZ ;  /* 0x000000110a107225 */ /* 0x000fc800078e00ff */
        /* <DEDUP_REMOVED lines=23> */
.L_x_235:
[----:B------:R-:W-:Y:S01]  /*4900*/  IMAD.MOV.U32 R5, RZ, RZ, R16 ;  /* 0x000000ffff057224 */ /* 0x000fe200078e0010 */
[----:B------:R-:W-:-:S07]  /*4910*/  MOV R6, 0x4930 ;  /* 0x0000493000067802 */ /* 0x000fce0000000f00 */
[----:B------:R-:W-:Y:S05]  /*4920*/  CALL.REL.NOINC `($__internal_4_$__cuda_sm20_rem_u64) ;  /* 0x0000002400787944 */ /* 0x000fea0003c00000 */
[----:B------:R-:W-:Y:S01]  /*4930*/  IMAD.MOV.U32 R16, RZ, RZ, R5 ;  /* 0x000000ffff107224 */ /* 0x000fe200078e0005 */
[----:B------:R-:W-:-:S07]  /*4940*/  MOV R17, R26 ;  /* 0x0000001a00117202 */ /* 0x000fce0000000f00 */
.L_x_236:
[----:B------:R-:W-:Y:S05]  /*4950*/  BSYNC.RECONVERGENT B1 ;  /* 0x0000000000017941 */ /* 0x000fea0003800200 */
.L_x_234:
[--C-:B------:R-:W-:Y:S01]  /*4960*/  SHF.R.U64 R5, R14, 0x12, R15.reuse ;  /* 0x000000120e057819 */ /* 0x100fe2000000120f */
[----:B------:R-:W-:Y:S01]  /*4970*/  BSSY.RECONVERGENT B1, `(.L_x_237) ;  /* 0x0000021000017945 */ /* 0x000fe20003800200 */
[----:B------:R-:W-:-:S03]  /*4980*/  SHF.R.U32.HI R21, RZ, 0x12, R15 ;  /* 0x00000012ff157819 */ /* 0x000fc6000001160f */
        /* <DEDUP_REMOVED lines=26> */
.L_x_238:
[----:B------:R-:W-:Y:S02]  /*4b30*/  MOV R5, R14 ;  /* 0x0000000e00057202 */ /* 0x000fe40000000f00 */
[----:B------:R-:W-:-:S07]  /*4b40*/  MOV R6, 0x4b60 ;  /* 0x00004b6000067802 */ /* 0x000fce0000000f00 */
[----:B------:R-:W-:Y:S05]  /*4b50*/  CALL.REL.NOINC `($__internal_4_$__cuda_sm20_rem_u64) ;  /* 0x0000002000ec7944 */ /* 0x000fea0003c00000 */
[----:B------:R-:W-:Y:S02]  /*4b60*/  IMAD.MOV.U32 R10, RZ, RZ, R5 ;  /* 0x000000ffff0a7224 */ /* 0x000fe400078e0005 */
[----:B------:R-:W-:-:S07]  /*4b70*/  IMAD.MOV.U32 R11, RZ, RZ, R26 ;  /* 0x000000ffff0b7224 */ /* 0x000fce00078e001a */
.L_x_239:
[----:B------:R-:W-:Y:S05]  /*4b80*/  BSYNC.RECONVERGENT B1 ;  /* 0x0000000000017941 */ /* 0x000fea0003800200 */
.L_x_237:
        /* <DEDUP_REMOVED lines=25> */
.L_x_241:
[----:B------:R-:W-:Y:S01]  /*4d20*/  IMAD.MOV.U32 R5, RZ, RZ, R6 ;  /* 0x000000ffff057224 */ /* 0x000fe200078e0006 */
[----:B------:R-:W-:-:S07]  /*4d30*/  MOV R6, 0x4d50 ;  /* 0x00004d5000067802 */ /* 0x000fce0000000f00 */
[----:B------:R-:W-:Y:S05]  /*4d40*/  CALL.REL.NOINC `($__internal_4_$__cuda_sm20_rem_u64) ;  /* 0x0000002000707944 */ /* 0x000fea0003c00000 */
[----:B------:R-:W-:Y:S01]  /*4d50*/  MOV R10, R5 ;  /* 0x00000005000a7202 */ /* 0x000fe20000000f00 */
[----:B------:R-:W-:-:S07]  /*4d60*/  IMAD.MOV.U32 R11, RZ, RZ, R26 ;  /* 0x000000ffff0b7224 */ /* 0x000fce00078e001a */
.L_x_242:
[----:B------:R-:W-:Y:S05]  /*4d70*/  BSYNC.RECONVERGENT B1 ;  /* 0x0000000000017941 */ /* 0x000fea0003800200 */
.L_x_240:
        /* <DEDUP_REMOVED lines=25> */
.L_x_244:
[----:B------:R-:W-:Y:S01]  /*4f10*/  IMAD.MOV.U32 R5, RZ, RZ, R26 ;  /* 0x000000ffff057224 */ /* 0x000fe200078e001a */
[----:B------:R-:W-:Y:S01]  /*4f20*/  MOV R6, 0x4f50 ;  /* 0x00004f5000067802 */ /* 0x000fe20000000f00 */
[----:B------:R-:W-:-:S07]  /*4f30*/  IMAD.MOV.U32 R26, RZ, RZ, R10 ;  /* 0x000000ffff1a7224 */ /* 0x000fce00078e000a */
[----:B------:R-:W-:Y:S05]  /*4f40*/  CALL.REL.NOINC `($__internal_4_$__cuda_sm20_rem_u64) ;  /* 0x0000001c00f07944 */ /* 0x000fea0003c00000 */
[----:B------:R-:W-:Y:S01]  /*4f50*/  MOV R27, R26 ;  /* 0x0000001a001b7202 */ /* 0x000fe20000000f00 */
[----:B------:R-:W-:-:S07]  /*4f60*/  IMAD.MOV.U32 R26, RZ, RZ, R5 ;  /* 0x000000ffff1a7224 */ /* 0x000fce00078e0005 */
.L_x_245:
[----:B------:R-:W-:Y:S05]  /*4f70*/  BSYNC.RECONVERGENT B1 ;  /* 0x0000000000017941 */ /* 0x000fea0003800200 */
.L_x_243:
[CC--:B------:R-:W-:Y:S02]  /*4f80*/  IADD3 R15, P1, PT, R12.reuse, R26.reuse, RZ ;  /* 0x0000001a0c0f7210 */ /* 0x0c0fe40007f3e0ff */
[----:B------:R-:W-:Y:S02]  /*4f90*/  IADD3 R11, P2, PT, R12, -R26, RZ ;  /* 0x8000001a0c0b7210 */ /* 0x000fe40007f5e0ff */
[----:B------:R-:W-:Y:S01]  /*4fa0*/  ISETP.GE.U32.AND P0, PT, R15, R18, PT ;  /* 0x000000120f00720c */ /* 0x000fe20003f06070 */
[C---:B------:R-:W-:Y:S01]  /*4fb0*/  IMAD.X R14, R13.reuse, 0x1, R27, P1 ;  /* 0x000000010d0e7824 */ /* 0x040fe200008e061b */
[----:B------:R-:W-:-:S04]  /*4fc0*/  IADD3.X R26, PT, PT, R13, ~R27, RZ, P2, !PT ;  /* 0x8000001b0d1a7210 */ /* 0x000fc800017fe4ff */
[--C-:B------:R-:W-:Y:S02]  /*4fd0*/  SHF.R.S32.HI R5, RZ, 0x1f, R26.reuse ;  /* 0x0000001fff057819 */ /* 0x100fe4000001141a */
[----:B------:R-:W-:Y:S02]  /*4fe0*/  ISETP.GE.AND.EX P0, PT, R14, R19, PT, P0 ;  /* 0x000000130e00720c */ /* 0x000fe40003f06300 */
[----:B------:R-:W-:Y:S02]  /*4ff0*/  LOP3.LUT R12, R5, R18, RZ, 0xc0, !PT ;  /* 0x00000012050c7212 */ /* 0x000fe400078ec0ff */
[----:B------:R-:W-:Y:S02]  /*5000*/  SEL R10, R18, RZ, P0 ;  /* 0x000000ff120a7207 */ /* 0x000fe40000000000 */
[----:B------:R-:W-:Y:S02]  /*5010*/  SHF.R.S32.HI R6, RZ, 0x1f, R26 ;  /* 0x0000001fff067819 */ /* 0x000fe4000001141a */
[----:B------:R-:W-:-:S02]  /*5020*/  IADD3 R12, P2, PT, R12, R11, RZ ;  /* 0x0000000b0c0c7210 */ /* 0x000fc40007f5e0ff */
[----:B------:R-:W-:Y:S02]  /*5030*/  IADD3 R10, P1, PT, -R10, R15, RZ ;  /* 0x0000000f0a0a7210 */ /* 0x000fe40007f3e1ff */
[----:B------:R-:W-:Y:S02]  /*5040*/  SEL R11, R19, RZ, P0 ;  /* 0x000000ff130b7207 */ /* 0x000fe40000000000 */
[----:B------:R-:W-:-:S03]  /*5050*/  LOP3.LUT R5, R6, R19, RZ, 0xc0, !PT ;  /* 0x0000001306057212 */ /* 0x000fc600078ec0ff */
[----:B------:R-:W-:Y:S02]  /*5060*/  IMAD.X R11, R14, 0x1, ~R11, P1 ;  /* 0x000000010e0b7824 */ /* 0x000fe400008e0e0b */
[----:B------:R-:W-:-:S03]  /*5070*/  IMAD.X R13, R5, 0x1, R26, P2 ;  /* 0x00000001050d7824 */ /* 0x000fc600010e061a */
[----:B------:R-:W-:Y:S04]  /*5080*/  STS.64 [R9], R10 ;  /* 0x0000000a09007388 */ /* 0x000fe80000000a00 */
[----:B------:R0:W-:Y:S02]  /*5090*/  STS.64 [R8], R12 ;  /* 0x0000000c08007388 */ /* 0x0001e40000000a00 */
[----:B0-----:R-:W-:-:S07]  /*50a0*/  IADD3 R8, PT, PT, R0, R2, RZ ;  /* 0x0000000200087210 */ /* 0x001fce0007ffe0ff */
.L_x_233:
[----:B------:R-:W-:Y:S05]  /*50b0*/  BSYNC.RECONVERGENT B0 ;  /* 0x0000000000007941 */ /* 0x000fea0003800200 */
.L_x_232:
[----:B0-----:R-:W0:Y:S01]  /*50c0*/  LDC.64 R16, c[0x0][0x388] ;  /* 0x0000e200ff107b82 */ /* 0x001e220000000a00 */
[----:B------:R-:W-:Y:S01]  /*50d0*/  BSSY.RECONVERGENT B0, `(.L_x_246) ;  /* 0x0000150000007945 */ /* 0x000fe20003800200 */
[----:B------:R-:W-:-:S07]  /*50e0*/  IMAD.IADD R9, R8, 0x1, R2 ;  /* 0x0000000108097824 */ /* 0x000fce00078e0202 */
.L_x_271:
[----:B------:R-:W-:Y:S01]  /*50f0*/  UMOV UR4, 0x1000 ;  /* 0x0000100000047882 */ /* 0x000fe20000000000 */
[----:B------:R-:W-:Y:S01]  /*5100*/  LOP3.LUT R6, R8, UR5, RZ, 0xc0, !PT ;  /* 0x0000000508067c12 */ /* 0x000fe2000f8ec0ff */
[----:B------:R-:W-:-:S06]  /*5110*/  USHF.R.U32.HI UR4, URZ, UR10, UR4 ;  /* 0x0000000aff047299 */ /* 0x000fcc0008011604 */
[----:B-1----:R-:W-:-:S04]  /*5120*/  IMAD R15, R6, UR4, R3 ;  /* 0x00000004060f7c24 */ /* 0x002fc8000f8e0203 */
[----:B0-----:R-:W-:-:S06]  /*5130*/  IMAD.WIDE.U32 R14, R15, 0x8, R16 ;  /* 0x000000080f0e7825 */ /* 0x001fcc00078e0010 */
[----:B------:R-:W2:Y:S01]  /*5140*/  LDG.E.64.CONSTANT R14, desc[UR8][R14.64] ;  /* 0x000000080e0e7981 */ /* 0x000ea2000c1e9b00 */
[----:B------:R-:W-:Y:S01]  /*5150*/  SHF.R.U32.HI R5, RZ, UR10, R8 ;  /* 0x0000000aff057c19 */ /* 0x000fe20008011608 */
[----:B------:R-:W-:Y:S01]  /*5160*/  BSSY.RECONVERGENT B1, `(.L_x_247) ;  /* 0x000002b000017945 */ /* 0x000fe20003800200 */
[----:B------:R-:W-:Y:S01]  /*5170*/  MOV R10, 0x400 ;  /* 0x00000400000a7802 */ /* 0x000fe20000000f00 */
[----:B------:R-:W0:Y:S01]  /*5180*/  S2R R11, SR_CgaCtaId ;  /* 0x00000000000b7919 */ /* 0x000e220000008800 */
[----:B------:R-:W-:-:S04]  /*5190*/  SHF.L.U32 R5, R5, UR7, RZ ;  /* 0x0000000705057c19 */ /* 0x000fc800080006ff */
[----:B------:R-:W-:Y:S02]  /*51a0*/  IADD3 R5, PT, PT, R6, R5, RZ ;  /* 0x0000000506057210 */ /* 0x000fe40007ffe0ff */
[----:B0-----:R-:W-:Y:S01]  /*51b0*/  LEA R10, R11, R10, 0x18 ;  /* 0x0000000a0b0a7211 */ /* 0x001fe200078ec0ff */
[----:B------:R-:W-:-:S04]  /*51c0*/  IMAD.MOV.U32 R11, RZ, RZ, 0x4 ;  /* 0x00000004ff0b7424 */ /* 0x000fc800078e00ff */
[----:B------:R-:W-:Y:S01]  /*51d0*/  IMAD R12, R5, 0x8, R10 ;  /* 0x00000008050c7824 */ /* 0x000fe200078e020a */
[----:B------:R-:W-:-:S04]  /*51e0*/  SHF.L.U32 R11, R11, UR7, RZ ;  /* 0x000000070b0b7c19 */ /* 0x000fc800080006ff */
[----:B------:R-:W-:Y:S01]  /*51f0*/  LDS.64 R22, [R12] ;  /* 0x000000000c167984 */ /* 0x000fe20000000a00 */
[----:B------:R-:W-:-:S05]  /*5200*/  IMAD.IADD R13, R12, 0x1, R11 ;  /* 0x000000010c0d7824 */ /* 0x000fca00078e020b */
[----:B------:R-:W0:Y:S01]  /*5210*/  LDS.64 R20, [R13] ;  /* 0x000000000d147984 */ /* 0x000e220000000a00 */
[----:B--2---:R-:W-:-:S05]  /*5220*/  LOP3.LUT R25, R14, 0x3ffff, RZ, 0xc0, !PT ;  /* 0x0003ffff0e197812 */ /* 0x004fca00078ec0ff */
[-C--:B0-----:R-:W-:Y:S02]  /*5230*/  IMAD R5, R21, R25.reuse, RZ ;  /* 0x0000001915057224 */ /* 0x081fe400078e02ff */
[----:B------:R-:W-:-:S05]  /*5240*/  IMAD.WIDE.U32 R24, R20, R25, RZ ;  /* 0x0000001914187225 */ /* 0x000fca00078e00ff */
        /* <DEDUP_REMOVED lines=23> */
.L_x_248:
[----:B------:R-:W-:Y:S01]  /*53c0*/  IMAD.MOV.U32 R5, RZ, RZ, R24 ;  /* 0x000000ffff057224 */ /* 0x000fe200078e0018 */
[----:B------:R-:W-:-:S07]  /*53d0*/  MOV R6, 0x53f0 ;  /* 0x000053f000067802 */ /* 0x000fce0000000f00 */
[----:B------:R-:W-:Y:S05]  /*53e0*/  CALL.REL.NOINC `($__internal_4_$__cuda_sm20_rem_u64) ;  /* 0x0000001800c87944 */ /* 0x000fea0003c00000 */
[----:B------:R-:W-:Y:S01]  /*53f0*/  MOV R24, R5 ;  /* 0x0000000500187202 */ /* 0x000fe20000000f00 */
[----:B------:R-:W-:-:S07]  /*5400*/  IMAD.MOV.U32 R25, RZ, RZ, R26 ;  /* 0x000000ffff197224 */ /* 0x000fce00078e001a */
.L_x_249:
[----:B------:R-:W-:Y:S05]  /*5410*/  BSYNC.RECONVERGENT B1 ;  /* 0x0000000000017941 */ /* 0x000fea0003800200 */
.L_x_247:
        /* <DEDUP_REMOVED lines=29> */
.L_x_251:
[----:B------:R-:W-:Y:S01]  /*55f0*/  IMAD.MOV.U32 R5, RZ, RZ, R14 ;  /* 0x000000ffff057224 */ /* 0x000fe200078e000e */
[----:B------:R-:W-:-:S07]  /*5600*/  MOV R6, 0x5620 ;  /* 0x0000562000067802 */ /* 0x000fce0000000f00 */
[----:B------:R-:W-:Y:S05]  /*5610*/  CALL.REL.NOINC `($__internal_4_$__cuda_sm20_rem_u64) ;  /* 0x00000018003c7944 */ /* 0x000fea0003c00000 */
[----:B------:R-:W-:Y:S01]  /*5620*/  IMAD.MOV.U32 R14, RZ, RZ, R5 ;  /* 0x000000ffff0e7224 */ /* 0x000fe200078e0005 */
[----:B------:R-:W-:-:S07]  /*5630*/  MOV R15, R26 ;  /* 0x0000001a000f7202 */ /* 0x000fce0000000f00 */
.L_x_252:
[----:B------:R-:W-:Y:S05]  /*5640*/  BSYNC.RECONVERGENT B1 ;  /* 0x0000000000017941 */ /* 0x000fea0003800200 */
.L_x_250:
        /* <DEDUP_REMOVED lines=25> */
.L_x_254:
[----:B------:R-:W-:Y:S02]  /*57e0*/  MOV R5, R6 ;  /* 0x0000000600057202 */ /* 0x000fe40000000f00 */
[----:B------:R-:W-:-:S07]  /*57f0*/  MOV R6, 0x5810 ;  /* 0x0000581000067802 */ /* 0x000fce0000000f00 */
[----:B------:R-:W-:Y:S05]  /*5800*/  CALL.REL.NOINC `($__internal_4_$__cuda_sm20_rem_u64) ;  /* 0x0000001400c07944 */ /* 0x000fea0003c00000 */
[----:B------:R-:W-:Y:S02]  /*5810*/  IMAD.MOV.U32 R14, RZ, RZ, R5 ;  /* 0x000000ffff0e7224 */ /* 0x000fe400078e0005 */
[----:B------:R-:W-:-:S07]  /*5820*/  IMAD.MOV.U32 R15, RZ, RZ, R26 ;  /* 0x000000ffff0f7224 */ /* 0x000fce00078e001a */
.L_x_255:
[----:B------:R-:W-:Y:S05]  /*5830*/  BSYNC.RECONVERGENT B1 ;  /* 0x0000000000017941 */ /* 0x000fea0003800200 */
.L_x_253:
        /* <DEDUP_REMOVED lines=25> */
.L_x_257:
[----:B------:R-:W-:Y:S01]  /*59d0*/  IMAD.MOV.U32 R5, RZ, RZ, R26 ;  /* 0x000000ffff057224 */ /* 0x000fe200078e001a */
[----:B------:R-:W-:Y:S02]  /*59e0*/  MOV R26, R14 ;  /* 0x0000000e001a7202 */ /* 0x000fe40000000f00 */
[----:B------:R-:W-:-:S07]  /*59f0*/  MOV R6, 0x5a10 ;  /* 0x00005a1000067802 */ /* 0x000fce0000000f00 */
[----:B------:R-:W-:Y:S05]  /*5a00*/  CALL.REL.NOINC `($__internal_4_$__cuda_sm20_rem_u64) ;  /* 0x0000001400407944 */ /* 0x000fea0003c00000 */
[----:B------:R-:W-:Y:S02]  /*5a10*/  IMAD.MOV.U32 R27, RZ, RZ, R26 ;  /* 0x000000ffff1b7224 */ /* 0x000fe400078e001a */
[----:B------:R-:W-:-:S07]  /*5a20*/  IMAD.MOV.U32 R26, RZ, RZ, R5 ;  /* 0x000000ffff1a7224 */ /* 0x000fce00078e0005 */
.L_x_258:
[----:B------:R-:W-:Y:S05]  /*5a30*/  BSYNC.RECONVERGENT B1 ;  /* 0x0000000000017941 */ /* 0x000fea0003800200 */
.L_x_256:
[----:B------:R-:W-:Y:S01]  /*5a40*/  UMOV UR4, 0x1000 ;  /* 0x0000100000047882 */ /* 0x000fe20000000000 */
[----:B------:R-:W-:Y:S01]  /*5a50*/  LOP3.LUT R20, R9, UR5, RZ, 0xc0, !PT ;  /* 0x0000000509147c12 */ /* 0x000fe2000f8ec0ff */
[----:B------:R-:W-:-:S06]  /*5a60*/  USHF.R.U32.HI UR4, URZ, UR10, UR4 ;  /* 0x0000000aff047299 */ /* 0x000fcc0008011604 */
[----:B------:R-:W-:-:S04]  /*5a70*/  IMAD R15, R20, UR4, R3 ;  /* 0x00000004140f7c24 */ /* 0x000fc8000f8e0203 */
[----:B------:R-:W-:-:S06]  /*5a80*/  IMAD.WIDE.U32 R14, R15, 0x8, R16 ;  /* 0x000000080f0e7825 */ /* 0x000fcc00078e0010 */
[----:B------:R-:W2:Y:S01]  /*5a90*/  LDG.E.64.CONSTANT R14, desc[UR8][R14.64] ;  /* 0x000000080e0e7981 */ /* 0x000ea2000c1e9b00 */
[CC--:B------:R-:W-:Y:S01]  /*5aa0*/  IADD3 R29, P1, PT, R22.reuse, R26.reuse, RZ ;  /* 0x0000001a161d7210 */ /* 0x0c0fe20007f3e0ff */
[----:B------:R-:W-:Y:S01]  /*5ab0*/  BSSY.RECONVERGENT B1, `(.L_x_259) ;  /* 0x0000039000017945 */ /* 0x000fe20003800200 */
[----:B------:R-:W-:Y:S02]  /*5ac0*/  SHF.R.U32.HI R5, RZ, UR10, R9 ;  /* 0x0000000aff057c19 */ /* 0x000fe40008011609 */
[----:B------:R-:W-:Y:S02]  /*5ad0*/  IADD3.X R6, PT, PT, R23, R27, RZ, P1, !PT ;  /* 0x0000001b17067210 */ /* 0x000fe40000ffe4ff */
[----:B------:R-:W-:Y:S02]  /*5ae0*/  IADD3 R25, P1, PT, R22, -R26, RZ ;  /* 0x8000001a16197210 */ /* 0x000fe40007f3e0ff */
[----:B------:R-:W-:Y:S02]  /*5af0*/  ISETP.GE.U32.AND P0, PT, R29, R18, PT ;  /* 0x000000121d00720c */ /* 0x000fe40003f06070 */
[----:B------:R-:W-:Y:S01]  /*5b00*/  SHF.L.U32 R5, R5, UR7, RZ ;  /* 0x0000000705057c19 */ /* 0x000fe200080006ff */
[----:B------:R-:W-:Y:S01]  /*5b10*/  IMAD.X R28, R23, 0x1, ~R27, P1 ;  /* 0x00000001171c7824 */ /* 0x000fe200008e0e1b */
[----:B------:R-:W-:-:S03]  /*5b20*/  ISETP.GE.AND.EX P0, PT, R6, R19, PT, P0 ;  /* 0x000000130600720c */ /* 0x000fc60003f06300 */
[----:B------:R-:W-:Y:S01]  /*5b30*/  IMAD.IADD R5, R20, 0x1, R5 ;  /* 0x0000000114057824 */ /* 0x000fe200078e0205 */
[----:B------:R-:W-:Y:S02]  /*5b40*/  SHF.R.S32.HI R21, RZ, 0x1f, R28 ;  /* 0x0000001fff157819 */ /* 0x000fe4000001141c */
[----:B------:R-:W-:Y:S01]  /*5b50*/  SEL R24, R18, RZ, P0 ;  /* 0x000000ff12187207 */ /* 0x000fe20000000000 */
[----:B------:R-:W-:Y:S01]  /*5b60*/  IMAD R20, R5, 0x8, R10 ;  /* 0x0000000805147824 */ /* 0x000fe200078e020a */
[----:B------:R-:W-:Y:S02]  /*5b70*/  LOP3.LUT R26, R21, R18, RZ, 0xc0, !PT ;  /* 0x00000012151a7212 */ /* 0x000fe400078ec0ff */
[----:B------:R-:W-:Y:S02]  /*5b80*/  SHF.R.S32.HI R22, RZ, 0x1f, R28 ;  /* 0x0000001fff167819 */ /* 0x000fe4000001141c */
[----:B------:R-:W-:Y:S02]  /*5b90*/  SEL R23, R19, RZ, P0 ;  /* 0x000000ff13177207 */ /* 0x000fe40000000000 */
[----:B------:R-:W-:-:S02]  /*5ba0*/  IADD3 R24, P1, PT, -R24, R29, RZ ;  /* 0x0000001d18187210 */ /* 0x000fc40007f3e1ff */
[----:B------:R-:W-:Y:S02]  /*5bb0*/  IADD3 R26, P0, PT, R26, R25, RZ ;  /* 0x000000191a1a7210 */ /* 0x000fe40007f1e0ff */
[----:B------:R-:W-:Y:S02]  /*5bc0*/  LOP3.LUT R21, R22, R19, RZ, 0xc0, !PT ;  /* 0x0000001316157212 */ /* 0x000fe400078ec0ff */
[----:B------:R-:W-:Y:S02]  /*5bd0*/  IADD3.X R25, PT, PT, ~R23, R6, RZ, P1, !PT ;  /* 0x0000000617197210 */ /* 0x000fe40000ffe5ff */
[----:B------:R-:W-:Y:S01]  /*5be0*/  IADD3 R11, PT, PT, R11, R20, RZ ;  /* 0x000000140b0b7210 */ /* 0x000fe20007ffe0ff */
[----:B------:R-:W-:Y:S02]  /*5bf0*/  IMAD.X R27, R21, 0x1, R28, P0 ;  /* 0x00000001151b7824 */ /* 0x000fe400000e061c */
[----:B------:R-:W-:Y:S04]  /*5c00*/  STS.64 [R12], R24 ;  /* 0x000000180c007388 */ /* 0x000fe80000000a00 */
[----:B------:R-:W-:Y:S04]  /*5c10*/  STS.64 [R13], R26 ;  /* 0x0000001a0d007388 */ /* 0x000fe80000000a00 */
[----:B------:R-:W0:Y:S04]  /*5c20*/  LDS.64 R12, [R11] ;  /* 0x000000000b0c7984 */ /* 0x000e280000000a00 */
[----:B------:R1:W3:Y:S01]  /*5c30*/  LDS.64 R22, [R20] ;  /* 0x0000000014167984 */ /* 0x0002e20000000a00 */
[----:B--2---:R-:W-:-:S05]  /*5c40*/  LOP3.LUT R29, R14, 0x3ffff, RZ, 0xc0, !PT ;  /* 0x0003ffff0e1d7812 */ /* 0x004fca00078ec0ff */
[-C--:B0-----:R-:W-:Y:S02]  /*5c50*/  IMAD R5, R13, R29.reuse, RZ ;  /* 0x0000001d0d057224 */ /* 0x081fe400078e02ff */
[----:B------:R-:W-:-:S04]  /*5c60*/  IMAD.WIDE.U32 R28, R12, R29, RZ ;  /* 0x0000001d0c1c7225 */ /* 0x000fc800078e00ff */
[----:B------:R-:W-:-:S05]  /*5c70*/  IMAD.IADD R6, R29, 0x1, R5 ;  /* 0x000000011d067824 */ /* 0x000fca00078e0205 */
[----:B------:R-:W-:-:S04]  /*5c80*/  LOP3.LUT R5, R6, R19, RZ, 0xfc, !PT ;  /* 0x0000001306057212 */ /* 0x000fc800078efcff */
[----:B------:R-:W-:-:S13]  /*5c90*/  ISETP.NE.U32.AND P0, PT, R5, RZ, PT ;  /* 0x000000ff0500720c */ /* 0x000fda0003f05070 */
[----:B-1-3--:R-:W-:Y:S05]  /*5ca0*/  @P0 BRA `(.L_x_260) ;  /* 0x00000000004c0947 */ /* 0x00afea0003800000 */
        /* <DEDUP_REMOVED lines=19> */
.L_x_260:
[----:B------:R-:W-:Y:S01]  /*5de0*/  IMAD.MOV.U32 R26, RZ, RZ, R6 ;  /* 0x000000ffff1a7224 */ /* 0x000fe200078e0006 */
[----:B------:R-:W-:Y:S02]  /*5df0*/  MOV R5, R28 ;  /* 0x0000001c00057202 */ /* 0x000fe40000000f00 */
[----:B------:R-:W-:-:S07]  /*5e00*/  MOV R6, 0x5e20 ;  /* 0x00005e2000067802 */ /* 0x000fce0000000f00 */
[----:B------:R-:W-:Y:S05]  /*5e10*/  CALL.REL.NOINC `($__internal_4_$__cuda_sm20_rem_u64) ;  /* 0x00000010003c7944 */ /* 0x000fea0003c00000 */
[----:B------:R-:W-:Y:S01]  /*5e20*/  IMAD.MOV.U32 R24, RZ, RZ, R5 ;  /* 0x000000ffff187224 */ /* 0x000fe200078e0005 */
[----:B------:R-:W-:-:S07]  /*5e30*/  MOV R25, R26 ;  /* 0x0000001a00197202 */ /* 0x000fce0000000f00 */
.L_x_261:
[----:B------:R-:W-:Y:S05]  /*5e40*/  BSYNC.RECONVERGENT B1 ;  /* 0x0000000000017941 */ /* 0x000fea0003800200 */
.L_x_259:
        /* <DEDUP_REMOVED lines=29> */
.L_x_263:
[----:B------:R-:W-:Y:S02]  /*6020*/  MOV R5, R14 ;  /* 0x0000000e00057202 */ /* 0x000fe40000000f00 */
[----:B------:R-:W-:-:S07]  /*6030*/  MOV R6, 0x6050 ;  /* 0x0000605000067802 */ /* 0x000fce0000000f00 */
[----:B------:R-:W-:Y:S05]  /*6040*/  CALL.REL.NOINC `($__internal_4_$__cuda_sm20_rem_u64) ;  /* 0x0000000c00b07944 */ /* 0x000fea0003c00000 */
[----:B------:R-:W-:Y:S02]  /*6050*/  IMAD.MOV.U32 R12, RZ, RZ, R5 ;  /* 0x000000ffff0c7224 */ /* 0x000fe400078e0005 */
[----:B------:R-:W-:-:S07]  /*6060*/  IMAD.MOV.U32 R13, RZ, RZ, R26 ;  /* 0x000000ffff0d7224 */ /* 0x000fce00078e001a */
.L_x_264:
[----:B------:R-:W-:Y:S05]  /*6070*/  BSYNC.RECONVERGENT B1 ;  /* 0x0000000000017941 */ /* 0x000fea0003800200 */
.L_x_262:
        /* <DEDUP_REMOVED lines=25> */
.L_x_266:
[----:B------:R-:W-:Y:S01]  /*6210*/  IMAD.MOV.U32 R5, RZ, RZ, R6 ;  /* 0x000000ffff057224 */ /* 0x000fe200078e0006 */
[----:B------:R-:W-:-:S07]  /*6220*/  MOV R6, 0x6240 ;  /* 0x0000624000067802 */ /* 0x000fce0000000f00 */
[----:B------:R-:W-:Y:S05]  /*6230*/  CALL.REL.NOINC `($__internal_4_$__cuda_sm20_rem_u64) ;  /* 0x0000000c00347944 */ /* 0x000fea0003c00000 */
[----:B------:R-:W-:Y:S01]  /*6240*/  MOV R12, R5 ;  /* 0x00000005000c7202 */ /* 0x000fe20000000f00 */
[----:B------:R-:W-:-:S07]  /*6250*/  IMAD.MOV.U32 R13, RZ, RZ, R26 ;  /* 0x000000ffff0d7224 */ /* 0x000fce00078e001a */
.L_x_267:
[----:B------:R-:W-:Y:S05]  /*6260*/  BSYNC.RECONVERGENT B1 ;  /* 0x0000000000017941 */ /* 0x000fea0003800200 */
.L_x_265:
        /* <DEDUP_REMOVED lines=25> */
.L_x_269:
[----:B------:R-:W-:Y:S01]  /*6400*/  IMAD.MOV.U32 R5, RZ, RZ, R26 ;  /* 0x000000ffff057224 */ /* 0x000fe200078e001a */
[----:B------:R-:W-:Y:S01]  /*6410*/  MOV R6, 0x6440 ;  /* 0x0000644000067802 */ /* 0x000fe20000000f00 */
[----:B------:R-:W-:-:S07]  /*6420*/  IMAD.MOV.U32 R26, RZ, RZ, R12 ;  /* 0x000000ffff1a7224 */ /* 0x000fce00078e000c */
[----:B------:R-:W-:Y:S05]  /*6430*/  CALL.REL.NOINC `($__internal_4_$__cuda_sm20_rem_u64) ;  /* 0x0000000800b47944 */ /* 0x000fea0003c00000 */
[----:B------:R-:W-:Y:S01]  /*6440*/  MOV R27, R26 ;  /* 0x0000001a001b7202 */ /* 0x000fe20000000f00 */
[----:B------:R-:W-:-:S07]  /*6450*/  IMAD.MOV.U32 R26, RZ, RZ, R5 ;  /* 0x000000ffff1a7224 */ /* 0x000fce00078e0005 */
.L_x_270:
[----:B------:R-:W-:Y:S05]  /*6460*/  BSYNC.RECONVERGENT B1 ;  /* 0x0000000000017941 */ /* 0x000fea0003800200 */
.L_x_268:
[CC--:B------:R-:W-:Y:S02]  /*6470*/  IADD3 R13, P1, PT, R22.reuse, R26.reuse, RZ ;  /* 0x0000001a160d7210 */ /* 0x0c0fe40007f3e0ff */
[----:B------:R-:W-:Y:S02]  /*6480*/  IADD3 R15, P2, PT, R22, -R26, RZ ;  /* 0x8000001a160f7210 */ /* 0x000fe40007f5e0ff */
[----:B------:R-:W-:Y:S01]  /*6490*/  ISETP.GE.U32.AND P0, PT, R13, R18, PT ;  /* 0x000000120d00720c */ /* 0x000fe20003f06070 */
[C---:B------:R-:W-:Y:S01]  /*64a0*/  IMAD.X R24, R23.reuse, 0x1, R27, P1 ;  /* 0x0000000117187824 */ /* 0x040fe200008e061b */
[----:B------:R-:W-:Y:S02]  /*64b0*/  IADD3.X R22, PT, PT, R23, ~R27, RZ, P2, !PT ;  /* 0x8000001b17167210 */ /* 0x000fe400017fe4ff */
[----:B------:R-:W-:Y:S02]  /*64c0*/  IADD3 R8, PT, PT, R2, R8, R2 ;  /* 0x0000000802087210 */ /* 0x000fe40007ffe002 */
[----:B------:R-:W-:-:S02]  /*64d0*/  ISETP.GE.AND.EX P0, PT, R24, R19, PT, P0 ;  /* 0x000000131800720c */ /* 0x000fc40003f06300 */
[--C-:B------:R-:W-:Y:S02]  /*64e0*/  SHF.R.S32.HI R5, RZ, 0x1f, R22.reuse ;  /* 0x0000001fff057819 */ /* 0x100fe40000011416 */
[----:B------:R-:W-:Y:S02]  /*64f0*/  SEL R12, R18, RZ, P0 ;  /* 0x000000ff120c7207 */ /* 0x000fe40000000000 */
[----:B------:R-:W-:Y:S02]  /*6500*/  LOP3.LUT R14, R5, R18, RZ, 0xc0, !PT ;  /* 0x00000012050e7212 */ /* 0x000fe400078ec0ff */
[----:B------:R-:W-:Y:S02]  /*6510*/  SHF.R.S32.HI R6, RZ, 0x1f, R22 ;  /* 0x0000001fff067819 */ /* 0x000fe40000011416 */
[----:B------:R-:W-:Y:S02]  /*6520*/  IADD3 R12, P1, PT, -R12, R13, RZ ;  /* 0x0000000d0c0c7210 */ /* 0x000fe40007f3e1ff */
[----:B------:R-:W-:-:S02]  /*6530*/  SEL R13, R19, RZ, P0 ;  /* 0x000000ff130d7207 */ /* 0x000fc40000000000 */
[----:B------:R-:W-:Y:S02]  /*6540*/  IADD3 R14, P2, PT, R14, R15, RZ ;  /* 0x0000000f0e0e7210 */ /* 0x000fe40007f5e0ff */
[----:B------:R-:W-:Y:S01]  /*6550*/  LOP3.LUT R5, R6, R19, RZ, 0xc0, !PT ;  /* 0x0000001306057212 */ /* 0x000fe200078ec0ff */
[----:B------:R-:W-:Y:S01]  /*6560*/  IMAD.X R13, R24, 0x1, ~R13, P1 ;  /* 0x00000001180d7824 */ /* 0x000fe200008e0e0d */
[----:B------:R-:W-:Y:S02]  /*6570*/  ISETP.GE.U32.AND P0, PT, R8, 0x800, PT ;  /* 0x000008000800780c */ /* 0x000fe40003f06070 */
[----:B------:R-:W-:Y:S01]  /*6580*/  LEA R9, R2, R9, 0x1 ;  /* 0x0000000902097211 */ /* 0x000fe200078e08ff */
[----:B------:R-:W-:Y:S01]  /*6590*/  IMAD.X R15, R5, 0x1, R22, P2 ;  /* 0x00000001050f7824 */ /* 0x000fe200010e0616 */
[----:B------:R1:W-:Y:S04]  /*65a0*/  STS.64 [R20], R12 ;  /* 0x0000000c14007388 */ /* 0x0003e80000000a00 */
[----:B------:R1:W-:Y:S05]  /*65b0*/  STS.64 [R11], R14 ;  /* 0x0000000e0b007388 */ /* 0x0003ea0000000a00 */
[----:B------:R-:W-:Y:S05]  /*65c0*/  @!P0 BRA `(.L_x_271) ;  /* 0xffffffe800c88947 */ /* 0x000fea000383ffff */
[----:B------:R-:W-:Y:S05]  /*65d0*/  BSYNC.RECONVERGENT B0 ;  /* 0x0000000000007941 */ /* 0x000fea0003800200 */
.L_x_246:
[----:B------:R-:W-:Y:S01]  /*65e0*/  BAR.SYNC.DEFER_BLOCKING 0x0 ;  /* 0x0000000000007b1d */ /* 0x000fe20000010000 */
[----:B------:R-:W-:-:S04]  /*65f0*/  UIADD3 UR7, UPT, UPT, UR7, 0x1, URZ ;  /* 0x0000000107077890 */ /* 0x000fc8000fffe0ff */
[----:B------:R-:W-:-:S09]  /*6600*/  UISETP.NE.AND UP0, UPT, UR7, 0xd, UPT ;  /* 0x0000000d0700788c */ /* 0x000fd2000bf05270 */
[----:B------:R-:W-:Y:S05]  /*6610*/  BRA.U UP0, `(.L_x_272) ;  /* 0xffffffdd00e07547 */ /* 0x000fea000b83ffff */
[----:B------:R-:W0:Y:S01]  /*6620*/  LDC.64 R6, c[0x0][0x380] ;  /* 0x0000e000ff067b82 */ /* 0x000e220000000a00 */
[----:B------:R-:W-:Y:S01]  /*6630*/  ISETP.NE.AND P0, PT, R4, 0x2, PT ;  /* 0x000000020400780c */ /* 0x000fe20003f05270 */
[----:B------:R-:W-:-:S12]  /*6640*/  BSSY.RECONVERGENT B0, `(.L_x_273) ;  /* 0x000000e000007945 */ /* 0x000fd80003800200 */
[----:B------:R-:W-:Y:S05]  /*6650*/  @!P0 BRA `(.L_x_274) ;  /* 0x0000000000308947 */ /* 0x000fea0003800000 */
[----:B-1----:R-:W1:Y:S01]  /*6660*/  LDC.64 R14, c[0x0][0x380] ;  /* 0x0000e000ff0e7b82 */ /* 0x002e620000000a00 */
[----:B------:R-:W-:-:S07]  /*6670*/  IMAD.MOV.U32 R5, RZ, RZ, RZ ;  /* 0x000000ffff057224 */ /* 0x000fce00078e00ff */
.L_x_275:
[----:B--2---:R-:W-:Y:S01]  /*6680*/  IMAD R8, R0, 0x8, R10 ;  /* 0x0000000800087824 */ /* 0x004fe200078e020a */
[----:B------:R-:W-:Y:S01]  /*6690*/  IADD3 R13, PT, PT, R3, R0, RZ ;  /* 0x00000000030d7210 */ /* 0x000fe20007ffe0ff */
[----:B------:R-:W-:Y:S02]  /*66a0*/  VIADD R5, R5, 0x1 ;  /* 0x0000000105057836 */ /* 0x000fe40000000000 */
[----:B------:R-:W-:Y:S02]  /*66b0*/  IMAD.IADD R0, R2, 0x1, R0 ;  /* 0x0000000102007824 */ /* 0x000fe400078e0200 */
[----:B------:R-:W2:Y:S01]  /*66c0*/  LDS.64 R8, [R8] ;  /* 0x0000000008087984 */ /* 0x000ea20000000a00 */
[----:B-1----:R-:W-:Y:S01]  /*66d0*/  IMAD.WIDE.U32 R12, R13, 0x8, R14 ;  /* 0x000000080d0c7825 */ /* 0x002fe200078e000e */
[----:B------:R-:W-:-:S04]  /*66e0*/  LOP3.LUT R11, R5, R4, RZ, 0x3c, !PT ;  /* 0x00000004050b7212 */ /* 0x000fc800078e3cff */
[----:B------:R-:W-:Y:S01]  /*66f0*/  ISETP.NE.AND P0, PT, R11, 0x2, PT ;  /* 0x000000020b00780c */ /* 0x000fe20003f05270 */
[----:B--2---:R2:W-:-:S12]  /*6700*/  STG.E.64 desc[UR8][R12.64], R8 ;  /* 0x000000080c007986 */ /* 0x0045d8000c101b08 */
[----:B------:R-:W-:Y:S05]  /*6710*/  @P0 BRA `(.L_x_275) ;  /* 0xfffffffc00d80947 */ /* 0x000fea000383ffff */
.L_x_274:
[----:B------:R-:W-:Y:S05]  /*6720*/  BSYNC.RECONVERGENT B0 ;  /* 0x0000000000007941 */ /* 0x000fea0003800200 */
.L_x_273:
[----:B------:R-:W-:Y:S01]  /*6730*/  IADD3 R3, PT, PT, R3, R0, RZ ;  /* 0x0000000003037210 */ /* 0x000fe20007ffe0ff */
[----:B------:R-:W-:-:S03]  /*6740*/  IMAD R29, R0, 0x8, R10 ;  /* 0x00000008001d7824 */ /* 0x000fc600078e020a */
[C---:B------:R-:W-:Y:S01]  /*6750*/  LEA R25, R2.reuse, R3, 0x1 ;  /* 0x0000000302197211 */ /* 0x040fe200078e08ff */
[----:B------:R-:W-:Y:S02]  /*6760*/  IMAD.IADD R23, R3, 0x1, R2 ;  /* 0x0000000103177824 */ /* 0x000fe400078e0202 */
[----:B------:R-:W-:-:S07]  /*6770*/  IMAD R27, R2, 0x3, R3 ;  /* 0x00000003021b7824 */ /* 0x000fce00078e0203 */
.L_x_276:
[C-C-:B---3--:R-:W-:Y:S01]  /*6780*/  IMAD R10, R2.reuse, 0x8, R29.reuse ;  /* 0x00000008020a7824 */ /* 0x148fe200078e021d */
[----:B------:R3:W4:Y:S01]  /*6790*/  LDS.64 R4, [R29] ;  /* 0x000000001d047984 */ /* 0x0007220000000a00 */
[C-C-:B-1----:R-:W-:Y:S01]  /*67a0*/  IMAD R14, R2.reuse, 0x10, R29.reuse ;  /* 0x00000010020e7824 */ /* 0x142fe200078e021d */
[C---:B------:R-:W-:Y:S01]  /*67b0*/  LEA R0, R2.reuse, R0, 0x2 ;  /* 0x0000000002007211 */ /* 0x040fe200078e10ff */
[----:B------:R-:W-:Y:S02]  /*67c0*/  IMAD R18, R2, 0x18, R29 ;  /* 0x0000001802127824 */ /* 0x000fe400078e021d */
[----:B------:R-:W1:Y:S01]  /*67d0*/  LDS.64 R10, [R10] ;  /* 0x000000000a0a7984 */ /* 0x000e620000000a00 */
[--C-:B0-2---:R-:W-:Y:S01]  /*67e0*/  IMAD.WIDE.U32 R8, R3, 0x8, R6.reuse ;  /* 0x0000000803087825 */ /* 0x105fe200078e0006 */
[----:B------:R-:W-:Y:S02]  /*67f0*/  ISETP.GE.U32.AND P0, PT, R0, 0x1000, PT ;  /* 0x000010000000780c */ /* 0x000fe40003f06070 */
[----:B------:R-:W0:Y:S01]  /*6800*/  LDS.64 R14, [R14] ;  /* 0x000000000e0e7984 */ /* 0x000e220000000a00 */
[----:B------:R-:W-:-:S03]  /*6810*/  IMAD.WIDE.U32 R12, R23, 0x8, R6 ;  /* 0x00000008170c7825 */ /* 0x000fc600078e0006 */
[----:B------:R-:W2:Y:S01]  /*6820*/  LDS.64 R18, [R18] ;  /* 0x0000000012127984 */ /* 0x000ea20000000a00 */
[----:B------:R-:W-:-:S04]  /*6830*/  IMAD.WIDE.U32 R16, R25, 0x8, R6 ;  /* 0x0000000819107825 */ /* 0x000fc800078e0006 */
[----:B------:R-:W-:Y:S01]  /*6840*/  IMAD.WIDE.U32 R20, R27, 0x8, R6 ;  /* 0x000000081b147825 */ /* 0x000fe200078e0006 */
[----:B------:R-:W-:-:S03]  /*6850*/  LEA R27, R2, R27, 0x2 ;  /* 0x0000001b021b7211 */ /* 0x000fc600078e10ff */
[C---:B------:R-:W-:Y:S02]  /*6860*/  IMAD R23, R2.reuse, 0x4, R23 ;  /* 0x0000000402177824 */ /* 0x040fe400078e0217 */
[C---:B------:R-:W-:Y:S02]  /*6870*/  IMAD R25, R2.reuse, 0x4, R25 ;  /* 0x0000000402197824 */ /* 0x040fe400078e0219 */
[C---:B------:R-:W-:Y:S02]  /*6880*/  IMAD R3, R2.reuse, 0x4, R3 ;  /* 0x0000000402037824 */ /* 0x040fe400078e0203 */
[----:B---3--:R-:W-:Y:S01]  /*6890*/  IMAD R29, R2, 0x20, R29 ;  /* 0x00000020021d7824 */ /* 0x008fe200078e021d */
[----:B----4-:R3:W-:Y:S04]  /*68a0*/  STG.E.64 desc[UR8][R8.64], R4 ;  /* 0x0000000408007986 */ /* 0x0107e8000c101b08 */
[----:B-1----:R3:W-:Y:S04]  /*68b0*/  STG.E.64 desc[UR8][R12.64], R10 ;  /* 0x0000000a0c007986 */ /* 0x0027e8000c101b08 */
[----:B0-----:R3:W-:Y:S04]  /*68c0*/  STG.E.64 desc[UR8][R16.64], R14 ;  /* 0x0000000e10007986 */ /* 0x0017e8000c101b08 */
[----:B--2---:R3:W-:Y:S01]  /*68d0*/  STG.E.64 desc[UR8][R20.64], R18 ;  /* 0x0000001214007986 */ /* 0x0047e2000c101b08 */
[----:B------:R-:W-:Y:S05]  /*68e0*/  @!P0 BRA `(.L_x_276) ;  /* 0xfffffffc00a48947 */ /* 0x000fea000383ffff */
[----:B------:R-:W-:Y:S05]  /*68f0*/  EXIT ;  /* 0x000000000000794d */ /* 0x000fea0003800000 */
        .weak           $__internal_2_$__cuda_sm20_div_u16
        .type           $__internal_2_$__cuda_sm20_div_u16,@function
        .size           $__internal_2_$__cuda_sm20_div_u16,($__internal_3_$__cuda_sm20_rem_s64 - $__internal_2_$__cuda_sm20_div_u16)
$__internal_2_$__cuda_sm20_div_u16:
[----:B------:R-:W0:Y:S01]  /*6900*/  I2F.U16 R6, R5 ;  /* 0x0000000500067306 */ /* 0x000e220000101000 */
[----:B------:R-:W-:Y:S01]  /*6910*/  HFMA2 R7, -RZ, RZ, 15, 0 ;  /* 0x4b800000ff077431 */ /* 0x000fe200000001ff */
[----:B------:R-:W-:Y:S02]  /*6920*/  I2FP.F32.U32.RZ R4, R4 ;  /* 0x0000000400047245 */ /* 0x000fe4000020d000 */
[C---:B0-----:R-:W-:Y:S02]  /*6930*/  FSETP.GEU.AND P1, PT, |R6|.reuse, 1.175494350822287508e-38, PT ;  /* 0x008000000600780b */ /* 0x041fe40003f2e200 */
[----:B------:R-:W-:Y:S02]  /*6940*/  FSETP.GT.AND P0, PT, |R6|, 8.50705917302346158658e+37, PT ;  /* 0x7e8000000600780b */ /* 0x000fe40003f04200 */
[----:B------:R-:W-:-:S04]  /*6950*/  FSEL R7, R7, 1, !P1 ;  /* 0x3f80000007077808 */ /* 0x000fc80004800000 */
[----:B------:R-:W-:Y:S02]  /*6960*/  FSEL R7, R7, 0.25, !P0 ;  /* 0x3e80000007077808 */ /* 0x000fe40004000000 */
[----:B------:R-:W-:Y:S01]  /*6970*/  ISETP.NE.U32.AND P0, PT, R5, RZ, PT ;  /* 0x000000ff0500720c */ /* 0x000fe20003f05070 */
[----:B------:R-:W-:Y:S02]  /*6980*/  IMAD.MOV.U32 R5, RZ, RZ, 0x0 ;  /* 0x00000000ff057424 */ /* 0x000fe400078e00ff */
[----:B------:R-:W-:-:S06]  /*6990*/  FMUL R6, R6, R7 ;  /* 0x0000000706067220 */ /* 0x000fcc0000400000 */
[----:B------:R-:W0:Y:S02]  /*69a0*/  MUFU.RCP R6, R6 ;  /* 0x0000000600067308 */ /* 0x000e240000001000 */
[----:B0-----:R-:W-:-:S04]  /*69b0*/  FMUL R7, R7, R6 ;  /* 0x0000000607077220 */ /* 0x001fc80000400000 */
[----:B------:R-:W-:-:S04]  /*69c0*/  VIADD R7, R7, 0x2 ;  /* 0x0000000207077836 */ /* 0x000fc80000000000 */
[----:B------:R-:W-:Y:S01]  /*69d0*/  FMUL.RZ R7, R4, R7 ;  /* 0x0000000704077220 */ /* 0x000fe2000040c000 */
[----:B------:R-:W-:-:S05]  /*69e0*/  MOV R4, R9 ;  /* 0x0000000900047202 */ /* 0x000fca0000000f00 */
[----:B------:R-:W0:Y:S02]  /*69f0*/  F2I.U32.TRUNC.NTZ R7, R7 ;  /* 0x0000000700077305 */ /* 0x000e24000020f000 */
[----:B0-----:R-:W-:Y:S01]  /*6a00*/  LOP3.LUT R8, R7, 0xffff, RZ, 0xc0, !PT ;  /* 0x0000ffff07087812 */ /* 0x001fe200078ec0ff */
[----:B------:R-:W-:Y:S01]  /*6a10*/  @!P0 IMAD.MOV.U32 R8, RZ, RZ, -0x1 ;  /* 0xffffffffff088424 */ /* 0x000fe200078e00ff */
[----:B------:R-:W-:Y:S06]  /*6a20*/  RET.REL.NODEC R4 `(ntt_forward_batched) ;  /* 0xffffff9404747950 */ /* 0x000fec0003c3ffff */
        .weak           $__internal_3_$__cuda_sm20_rem_s64
        .type           $__internal_3_$__cuda_sm20_rem_s64,@function
        .size           $__internal_3_$__cuda_sm20_rem_s64,($__internal_4_$__cuda_sm20_rem_u64 - $__internal_3_$__cuda_sm20_rem_s64)
$__internal_3_$__cuda_sm20_rem_s64:
[----:B------:R-:W-:Y:S02]  /*6a30*/  IADD3 R21, P1, PT, RZ, -R18, RZ ;  /* 0x80000012ff157210 */ /* 0x000fe40007f3e0ff */
[----:B------:R-:W-:-:S03]  /*6a40*/  ISETP.GE.AND P0, PT, R19, RZ, PT ;  /* 0x000000ff1300720c */ /* 0x000fc60003f06270 */
[----:B------:R-:W-:Y:S01]  /*6a50*/  IMAD.X R22, RZ, RZ, ~R19, P1 ;  /* 0x000000ffff167224 */ /* 0x000fe200008e0e13 */
[----:B------:R-:W-:-:S04]  /*6a60*/  SEL R20, R21, R18, !P0 ;  /* 0x0000001215147207 */ /* 0x000fc80004000000 */
[----:B------:R-:W-:-:S04]  /*6a70*/  SEL R21, R22, R19, !P0 ;  /* 0x0000001316157207 */ /* 0x000fc80004000000 */
[----:B------:R-:W0:Y:S08]  /*6a80*/  I2F.U64.RP R29, R20 ;  /* 0x00000014001d7312 */ /* 0x000e300000309000 */
[----:B0-----:R-:W0:Y:S02]  /*6a90*/  MUFU.RCP R29, R29 ;  /* 0x0000001d001d7308 */ /* 0x001e240000001000 */
[----:B0-----:R-:W-:-:S02]  /*6aa0*/  IADD3 R25, PT, PT, R29, 0x1ffffffe, RZ ;  /* 0x1ffffffe1d197810 */ /* 0x001fc40007ffe0ff */
[----:B------:R-:W-:-:S04]  /*6ab0*/  IADD3 R29, P4, PT, RZ, -R6, RZ ;  /* 0x80000006ff1d7210 */ /* 0x000fc80007f9e0ff */
[----:B------:R-:W0:Y:S02]  /*6ac0*/  F2I.U64.TRUNC R24, R25 ;  /* 0x0000001900187311 */ /* 0x000e24000020d800 */
[----:B0-----:R-:W-:-:S04]  /*6ad0*/  IMAD.WIDE.U32 R22, R24, R20, RZ ;  /* 0x0000001418167225 */ /* 0x001fc800078e00ff */
[----:B------:R-:W-:Y:S01]  /*6ae0*/  IMAD R23, R24, R21, R23 ;  /* 0x0000001518177224 */ /* 0x000fe200078e0217 */
[----:B------:R-:W-:-:S03]  /*6af0*/  IADD3 R27, P0, PT, RZ, -R22, RZ ;  /* 0x80000016ff1b7210 */ /* 0x000fc60007f1e0ff */
[----:B------:R-:W-:Y:S02]  /*6b00*/  IMAD R23, R25, R20, R23 ;  /* 0x0000001419177224 */ /* 0x000fe400078e0217 */
[----:B------:R-:W-:-:S04]  /*6b10*/  IMAD.HI.U32 R22, R24, R27, RZ ;  /* 0x0000001b18167227 */ /* 0x000fc800078e00ff */
[----:B------:R-:W-:Y:S02]  /*6b20*/  IMAD.X R28, RZ, RZ, ~R23, P0 ;  /* 0x000000ffff1c7224 */ /* 0x000fe400000e0e17 */
[----:B------:R-:W-:Y:S02]  /*6b30*/  IMAD.MOV.U32 R23, RZ, RZ, R24 ;  /* 0x000000ffff177224 */ /* 0x000fe400078e0018 */
        /* <DEDUP_REMOVED lines=9> */
[----:B------:R-:W-:Y:S02]  /*6bd0*/  IADD3 R25, P0, PT, RZ, -R24, RZ ;  /* 0x80000018ff197210 */ /* 0x000fe40007f1e0ff */
[----:B------:R-:W-:Y:S01]  /*6be0*/  ISETP.GE.AND P1, PT, R26, RZ, PT ;  /* 0x000000ff1a00720c */ /* 0x000fe20003f26270 */
[----:B------:R-:W-:Y:S02]  /*6bf0*/  IMAD R24, R27, R20, R22 ;  /* 0x000000141b187224 */ /* 0x000fe400078e0216 */
[----:B------:R-:W-:-:S04]  /*6c00*/  IMAD.HI.U32 R22, R23, R25, RZ ;  /* 0x0000001917167227 */ /* 0x000fc800078e00ff */
[----:B------:R-:W-:-:S04]  /*6c10*/  IMAD.X R24, RZ, RZ, ~R24, P0 ;  /* 0x000000ffff187224 */ /* 0x000fc800000e0e18 */
[----:B------:R-:W-:-:S04]  /*6c20*/  IMAD.WIDE.U32 R22, P0, R23, R24, R22 ;  /* 0x0000001817167225 */ /* 0x000fc80007800016 */
[----:B------:R-:W-:Y:S01]  /*6c30*/  IMAD.HI.U32 R22, P2, R27, R25, R22 ;  /* 0x000000191b167227 */ /* 0x000fe20007840016 */
[----:B------:R-:W-:-:S03]  /*6c40*/  SEL R25, R29, R6, !P1 ;  /* 0x000000061d197207 */ /* 0x000fc60004800000 */
[CC--:B------:R-:W-:Y:S02]  /*6c50*/  IMAD R23, R27.reuse, R24.reuse, RZ ;  /* 0x000000181b177224 */ /* 0x0c0fe400078e02ff */
[----:B------:R-:W-:-:S03]  /*6c60*/  IMAD.HI.U32 R24, R27, R24, RZ ;  /* 0x000000181b187227 */ /* 0x000fc600078e00ff */
[----:B------:R-:W-:Y:S01]  /*6c70*/  IADD3 R6, P3, PT, R23, R22, RZ ;  /* 0x0000001617067210 */ /* 0x000fe20007f7e0ff */
[----:B------:R-:W-:Y:S01]  /*6c80*/  IMAD.X R23, RZ, RZ, ~R26, P4 ;  /* 0x000000ffff177224 */ /* 0x000fe200020e0e1a */
[----:B------:R-:W-:-:S03]  /*6c90*/  IADD3.X R24, PT, PT, R24, R27, RZ, P0, !PT ;  /* 0x0000001b18187210 */ /* 0x000fc600007fe4ff */
[C---:B------:R-:W-:Y:S01]  /*6ca0*/  IMAD.HI.U32 R22, R6.reuse, R25, RZ ;  /* 0x0000001906167227 */ /* 0x040fe200078e00ff */
[----:B------:R-:W-:Y:S02]  /*6cb0*/  SEL R27, R23, R26, !P1 ;  /* 0x0000001a171b7207 */ /* 0x000fe40004800000 */
[----:B------:R-:W-:Y:S01]  /*6cc0*/  IADD3.X R24, PT, PT, RZ, RZ, R24, P3, P2 ;  /* 0x000000ffff187210 */ /* 0x000fe20001fe4418 */
[----:B------:R-:W-:Y:S02]  /*6cd0*/  IMAD.MOV.U32 R23, RZ, RZ, RZ ;  /* 0x000000ffff177224 */ /* 0x000fe400078e00ff */
[----:B------:R-:W-:-:S04]  /*6ce0*/  IMAD.WIDE.U32 R22, R6, R27, R22 ;  /* 0x0000001b06167225 */ /* 0x000fc800078e0016 */
[C---:B------:R-:W-:Y:S02]  /*6cf0*/  IMAD R29, R24.reuse, R27, RZ ;  /* 0x0000001b181d7224 */ /* 0x040fe400078e02ff */
[----:B------:R-:W-:-:S04]  /*6d00*/  IMAD.HI.U32 R22, P0, R24, R25, R22 ;  /* 0x0000001918167227 */ /* 0x000fc80007800016 */
[----:B------:R-:W-:Y:S01]  /*6d10*/  IMAD.HI.U32 R6, R24, R27, RZ ;  /* 0x0000001b18067227 */ /* 0x000fe200078e00ff */
[----:B------:R-:W-:-:S03]  /*6d20*/  IADD3 R29, P2, PT, R29, R22, RZ ;  /* 0x000000161d1d7210 */ /* 0x000fc60007f5e0ff */
[----:B------:R-:W-:Y:S02]  /*6d30*/  IMAD.X R6, RZ, RZ, R6, P0 ;  /* 0x000000ffff067224 */ /* 0x000fe400000e0606 */
[----:B------:R-:W-:-:S03]  /*6d40*/  IMAD.WIDE.U32 R22, R29, R20, RZ ;  /* 0x000000141d167225 */ /* 0x000fc600078e00ff */
[----:B------:R-:W-:Y:S01]  /*6d50*/  IADD3.X R31, PT, PT, RZ, R6, RZ, P2, !PT ;  /* 0x00000006ff1f7210 */ /* 0x000fe200017fe4ff */
[----:B------:R-:W-:Y:S01]  /*6d60*/  IMAD R29, R29, R21, R23 ;  /* 0x000000151d1d7224 */ /* 0x000fe200078e0217 */
[----:B------:R-:W-:-:S03]  /*6d70*/  IADD3 R25, P2, PT, -R22, R25, RZ ;  /* 0x0000001916197210 */ /* 0x000fc60007f5e1ff */
[-C--:B------:R-:W-:Y:S01]  /*6d80*/  IMAD R6, R31, R20.reuse, R29 ;  /* 0x000000141f067224 */ /* 0x080fe200078e021d */
[----:B------:R-:W-:-:S03]  /*6d90*/  ISETP.GE.U32.AND P0, PT, R25, R20, PT ;  /* 0x000000141900720c */ /* 0x000fc60003f06070 */
[----:B------:R-:W-:Y:S01]  /*6da0*/  IMAD.X R29, R27, 0x1, ~R6, P2 ;  /* 0x000000011b1d7824 */ /* 0x000fe200010e0e06 */
[----:B------:R-:W-:-:S04]  /*6db0*/  IADD3 R23, P2, PT, R25, -R20, RZ ;  /* 0x8000001419177210 */ /* 0x000fc80007f5e0ff */
[C---:B------:R-:W-:Y:S01]  /*6dc0*/  ISETP.GE.U32.AND.EX P0, PT, R29.reuse, R21, PT, P0 ;  /* 0x000000151d00720c */ /* 0x040fe20003f06100 */
[----:B------:R-:W-:-:S03]  /*6dd0*/  IMAD.X R27, R29, 0x1, ~R21, P2 ;  /* 0x000000011d1b7824 */ /* 0x000fc600010e0e15 */
[----:B------:R-:W-:Y:S02]  /*6de0*/  SEL R23, R23, R25, P0 ;  /* 0x0000001917177207 */ /* 0x000fe40000000000 */
[----:B------:R-:W-:Y:S02]  /*6df0*/  SEL R27, R27, R29, P0 ;  /* 0x0000001d1b1b7207 */ /* 0x000fe40000000000 */
[CC--:B------:R-:W-:Y:S02]  /*6e00*/  ISETP.GE.U32.AND P0, PT, R23.reuse, R20.reuse, PT ;  /* 0x000000141700720c */ /* 0x0c0fe40003f06070 */
[----:B------:R-:W-:Y:S01]  /*6e10*/  IADD3 R24, P2, PT, R23, -R20, RZ ;  /* 0x8000001417187210 */ /* 0x000fe20007f5e0ff */
[----:B------:R-:W-:Y:S01]  /*6e20*/  IMAD.MOV.U32 R20, RZ, RZ, R5 ;  /* 0x000000ffff147224 */ /* 0x000fe200078e0005 */
[CC--:B------:R-:W-:Y:S02]  /*6e30*/  ISETP.GE.U32.AND.EX P0, PT, R27.reuse, R21.reuse, PT, P0 ;  /* 0x000000151b00720c */ /* 0x0c0fe40003f06100 */
[----:B------:R-:W-:-:S02]  /*6e40*/  IADD3.X R25, PT, PT, R27, ~R21, RZ, P2, !PT ;  /* 0x800000151b197210 */ /* 0x000fc400017fe4ff */
[----:B------:R-:W-:Y:S02]  /*6e50*/  SEL R24, R24, R23, P0 ;  /* 0x0000001718187207 */ /* 0x000fe40000000000 */
[----:B------:R-:W-:Y:S02]  /*6e60*/  SEL R25, R25, R27, P0 ;  /* 0x0000001b19197207 */ /* 0x000fe40000000000 */
[-C--:B------:R-:W-:Y:S02]  /*6e70*/  IADD3 R21, P2, PT, RZ, -R24.reuse, RZ ;  /* 0x80000018ff157210 */ /* 0x080fe40007f5e0ff */
[----:B------:R-:W-:Y:S02]  /*6e80*/  ISETP.NE.U32.AND P0, PT, R18, RZ, PT ;  /* 0x000000ff1200720c */ /* 0x000fe40003f05070 */
[----:B------:R-:W-:Y:S01]  /*6e90*/  SEL R24, R21, R24, !P1 ;  /* 0x0000001815187207 */ /* 0x000fe20004800000 */
[----:B------:R-:W-:Y:S02]  /*6ea0*/  IMAD.X R6, RZ, RZ, ~R25, P2 ;  /* 0x000000ffff067224 */ /* 0x000fe400010e0e19 */
[----:B------:R-:W-:Y:S01]  /*6eb0*/  HFMA2 R21, -RZ, RZ, 0, 0 ;  /* 0x00000000ff157431 */ /* 0x000fe200000001ff */
[----:B------:R-:W-:-:S02]  /*6ec0*/  ISETP.NE.AND.EX P0, PT, R19, RZ, PT, P0 ;  /* 0x000000ff1300720c */ /* 0x000fc40003f05300 */
[----:B------:R-:W-:Y:S02]  /*6ed0*/  SEL R25, R6, R25, !P1 ;  /* 0x0000001906197207 */ /* 0x000fe40004800000 */
[----:B------:R-:W-:Y:S02]  /*6ee0*/  SEL R24, R24, 0xffffffff, P0 ;  /* 0xffffffff18187807 */ /* 0x000fe40000000000 */
[----:B------:R-:W-:Y:S01]  /*6ef0*/  SEL R25, R25, 0xffffffff, P0 ;  /* 0xffffffff19197807 */ /* 0x000fe20000000000 */
[----:B------:R-:W-:Y:S06]  /*6f00*/  RET.REL.NODEC R20 `(ntt_forward_batched) ;  /* 0xffffff90143c7950 */ /* 0x000fec0003c3ffff */
        .weak           $__internal_4_$__cuda_sm20_rem_u64
        .type           $__internal_4_$__cuda_sm20_rem_u64,@function
        .size           $__internal_4_$__cuda_sm20_rem_u64,(.L_x_282 - $__internal_4_$__cuda_sm20_rem_u64)
$__internal_4_$__cuda_sm20_rem_u64:
        /* <DEDUP_REMOVED lines=23> */
[----:B------:R-:W-:Y:S01]  /*7080*/  MOV R31, RZ ;  /* 0x000000ff001f7202 */ /* 0x000fe20000000f00 */
[----:B------:R-:W-:Y:S02]  /*7090*/  IMAD R28, R27, R18, R28 ;  /* 0x000000121b1c7224 */ /* 0x000fe400078e021c */
[----:B------:R-:W-:-:S04]  /*70a0*/  IMAD.HI.U32 R32, R33, R29, RZ ;  /* 0x0000001d21207227 */ /* 0x000fc800078e00ff */
[----:B------:R-:W-:-:S04]  /*70b0*/  IMAD.X R30, RZ, RZ, ~R28, P0 ;  /* 0x000000ffff1e7224 */ /* 0x000fc800000e0e1c */
[----:B------:R-:W-:-:S04]  /*70c0*/  IMAD.WIDE.U32 R32, P0, R33, R30, R32 ;  /* 0x0000001e21207225 */ /* 0x000fc80007800020 */
[C---:B------:R-:W-:Y:S02]  /*70d0*/  IMAD R28, R27.reuse, R30, RZ ;  /* 0x0000001e1b1c7224 */ /* 0x040fe400078e02ff */
[----:B------:R-:W-:-:S04]  /*70e0*/  IMAD.HI.U32 R29, P1, R27, R29, R32 ;  /* 0x0000001d1b1d7227 */ /* 0x000fc80007820020 */
        /* <DEDUP_REMOVED lines=14> */
[----:B------:R-:W-:Y:S02]  /*71d0*/  IMAD R28, R28, R19, R31 ;  /* 0x000000131c1c7224 */ /* 0x000fe400078e021f */
[----:B------:R-:W-:Y:S01]  /*71e0*/  IMAD.MOV.U32 R29, RZ, RZ, 0x0 ;  /* 0x00000000ff1d7424 */ /* 0x000fe200078e00ff */
[-C--:B------:R-:W-:Y:S01]  /*71f0*/  ISETP.GE.U32.AND P0, PT, R5, R18.reuse, PT ;  /* 0x000000120500720c */ /* 0x080fe20003f06070 */
[----:B------:R-:W-:-:S05]  /*7200*/  IMAD R27, R27, R18, R28 ;  /* 0x000000121b1b7224 */ /* 0x000fca00078e021c */
[----:B------:R-:W-:Y:S02]  /*7210*/  IADD3.X R26, PT, PT, ~R27, R26, RZ, P1, !PT ;  /* 0x0000001a1b1a7210 */ /* 0x000fe40000ffe5ff */
[----:B------:R-:W-:Y:S02]  /*7220*/  IADD3 R28, P1, PT, -R18, R5, RZ ;  /* 0x00000005121c7210 */ /* 0x000fe40007f3e1ff */
[----:B------:R-:W-:-:S03]  /*7230*/  ISETP.GE.U32.AND.EX P0, PT, R26, R19, PT, P0 ;  /* 0x000000131a00720c */ /* 0x000fc60003f06100 */
[----:B------:R-:W-:Y:S01]  /*7240*/  IMAD.X R27, R26, 0x1, ~R19, P1 ;  /* 0x000000011a1b7824 */ /* 0x000fe200008e0e13 */
[----:B------:R-:W-:Y:S02]  /*7250*/  SEL R28, R28, R5, P0 ;  /* 0x000000051c1c7207 */ /* 0x000fe40000000000 */
[----:B------:R-:W-:Y:S02]  /*7260*/  ISETP.NE.U32.AND P1, PT, R18, RZ, PT ;  /* 0x000000ff1200720c */ /* 0x000fe40003f25070 */
[----:B------:R-:W-:Y:S02]  /*7270*/  SEL R27, R27, R26, P0 ;  /* 0x0000001a1b1b7207 */ /* 0x000fe40000000000 */
[----:B------:R-:W-:Y:S02]  /*7280*/  ISETP.GE.U32.AND P0, PT, R28, R18, PT ;  /* 0x000000121c00720c */ /* 0x000fe40003f06070 */
[----:B------:R-:W-:Y:S02]  /*7290*/  IADD3 R5, P2, PT, -R18, R28, RZ ;  /* 0x0000001c12057210 */ /* 0x000fe40007f5e1ff */
[----:B------:R-:W-:-:S02]  /*72a0*/  ISETP.GE.U32.AND.EX P0, PT, R27, R19, PT, P0 ;  /* 0x000000131b00720c */ /* 0x000fc40003f06100 */
[----:B------:R-:W-:Y:S01]  /*72b0*/  ISETP.NE.AND.EX P1, PT, R19, RZ, PT, P1 ;  /* 0x000000ff1300720c */ /* 0x000fe20003f25310 */
[----:B------:R-:W-:Y:S01]  /*72c0*/  IMAD.X R26, R27, 0x1, ~R19, P2 ;  /* 0x000000011b1a7824 */ /* 0x000fe200010e0e13 */
[----:B------:R-:W-:Y:S02]  /*72d0*/  SEL R5, R5, R28, P0 ;  /* 0x0000001c05057207 */ /* 0x000fe40000000000 */
[----:B------:R-:W-:Y:S02]  /*72e0*/  MOV R28, R6 ;  /* 0x00000006001c7202 */ /* 0x000fe40000000f00 */
[----:B------:R-:W-:Y:S02]  /*72f0*/  SEL R26, R26, R27, P0 ;  /* 0x0000001b1a1a7207 */ /* 0x000fe40000000000 */
[----:B------:R-:W-:Y:S02]  /*7300*/  SEL R5, R5, 0xffffffff, P1 ;  /* 0xffffffff05057807 */ /* 0x000fe40000800000 */
[----:B------:R-:W-:Y:S01]  /*7310*/  SEL R26, R26, 0xffffffff, P1 ;  /* 0xffffffff1a1a7807 */ /* 0x000fe20000800000 */
[----:B------:R-:W-:Y:S06]  /*7320*/  RET.REL.NODEC R28 `(ntt_forward_batched) ;  /* 0xffffff8c1c347950 */ /* 0x000fec0003c3ffff */
.L_x_277:
        /* <DEDUP_REMOVED lines=13> */
.L_x_282:


//--------------------- .nv.shared.ntt_inverse_batched --------------------------
	.section	.nv.shared.ntt_inverse_batched,"aw",@nobits
	.sectionflags	@""
	.align	16
	.zero		1024


//--------------------- .nv.shared.reserved.0     --------------------------
	.section	.nv.shared.reserved.0,"aw",@nobits
	.weak		__nv_reservedSMEM_offset_0_alias
	.size		__nv_reservedSMEM_offset_0_alias, 0, 64
	.other		__nv_reservedSMEM_offset_0_alias,@"STO_CUDA_RESERVED_SHARED STV_DEFAULT"
__nv_reservedSMEM_offset_0_alias:
	.zero		0
	.zero		64


//--------------------- .nv.shared.ntt_forward_batched --------------------------
	.section	.nv.shared.ntt_forward_batched,"aw",@nobits
	.sectionflags	@""
	.align	16
	.zero		1024


//--------------------- .nv.constant0.ntt_inverse_batched --------------------------
	.section	.nv.constant0.ntt_inverse_batched,"a",@progbits
	.sectionflags	@""
	.align	4
.nv.constant0.ntt_inverse_batched:
	.zero		932


//--------------------- .nv.constant0.ntt_forward_batched --------------------------
	.section	.nv.constant0.ntt_forward_batched,"a",@progbits
	.sectionflags	@""
	.align	4
.nv.constant0.ntt_forward_batched:
	.zero		924


//--------------------- SYMBOLS --------------------------

	.type		.nv.reservedSmem.offset0,@object
	.size		.nv.reservedSmem.offset0,0x4
	.type		.nv.reservedSmem.cap,@object
	.size		.nv.reservedSmem.cap,0x4
